// auto-generated by cutlass_sweep.gemm — config: {"arch": "sm_90", "cluster_m": 4, "cluster_n": 2, "dtype": "fp32", "dtype_b": "fp32", "layout": "nt", "stages": 0, "tile_k": 32, "tile_m": 128, "tile_n": 256}
#include "cutlass/cutlass.h"
#include "cutlass/gemm/collective/collective_builder.hpp"
#include "cutlass/gemm/device/gemm_universal_adapter.h"
#include "cutlass/gemm/kernel/gemm_universal.hpp"
#include "cutlass/epilogue/collective/collective_builder.hpp"

using ElemA = float;
using ElemB = float;
using ElemCD = float;
using Acc  = float;
using TileShape    = cute::Shape<cute::_128, cute::_256, cute::_32>;
using ClusterShape = cute::Shape<cute::_4, cute::_2, cute::_1>;

using CollectiveEpilogue = typename cutlass::epilogue::collective::CollectiveBuilder<
    cutlass::arch::Sm90, cutlass::arch::OpClassTensorOp,
    TileShape, ClusterShape,
    cutlass::epilogue::collective::EpilogueTileAuto,
    Acc, Acc,
    ElemCD, cutlass::layout::RowMajor, 128 / cutlass::sizeof_bits<ElemCD>::value,
    ElemCD, cutlass::layout::RowMajor, 128 / cutlass::sizeof_bits<ElemCD>::value,
    cutlass::epilogue::collective::EpilogueScheduleAuto
  >::CollectiveOp;

using CollectiveMainloop = typename cutlass::gemm::collective::CollectiveBuilder<
    cutlass::arch::Sm90, cutlass::arch::OpClassTensorOp,
    ElemA, cutlass::layout::RowMajor, 128 / cutlass::sizeof_bits<ElemA>::value,
    ElemB, cutlass::layout::ColumnMajor, 128 / cutlass::sizeof_bits<ElemB>::value,
    Acc,
    TileShape, ClusterShape,
    cutlass::gemm::collective::StageCountAutoCarveout<static_cast<int>(sizeof(typename CollectiveEpilogue::SharedStorage))>,
    cutlass::gemm::collective::KernelScheduleAuto
  >::CollectiveOp;

using GemmKernel = cutlass::gemm::kernel::GemmUniversal<
    cute::Shape<int,int,int,int>,
    CollectiveMainloop,
    CollectiveEpilogue
>;
using Gemm = cutlass::gemm::device::GemmUniversalAdapter<GemmKernel>;

// Force the device kernel symbol into the cubin without needing a host main.
auto* _anchor = &cutlass::device_kernel<GemmKernel>;


// ===== COMPILED SASS (sm_90a) =====

	.target	sm_90a

	.elftype	@"ET_EXEC"


//--------------------- .note.nv.tkinfo           --------------------------
	.section	.note.nv.tkinfo,"",@"SHT_NOTE"
	.sectionflags	@"SHF_NOTE_NV_TKINFO"
	.tkinfo
        /*0018*/ 	.word	0x00000002
        /*0030*/ 	.string	""
        /*0030*/ 	.string	"ptxas"
        /*0030*/ 	.string	"Cuda compilation tools, release 13.0, V13.0.88"
        /*0030*/ 	.string	"Build cuda_13.0.r13.0/compiler.36424714_0"
        /*0030*/ 	.string	"-arch sm_90a -m 64 "



//--------------------- .note.nv.cuinfo           --------------------------
	.section	.note.nv.cuinfo,"",@"SHT_NOTE"
	.sectionflags	@"SHF_NOTE_NV_CUINFO"
        /*0018*/ 	.short	0x0002
        /*001a*/ 	.short	0x005a
        /*001c*/ 	.short	0x0082
	.zero		2


//--------------------- .nv.info                  --------------------------
	.section	.nv.info,"",@"SHT_CUDA_INFO"
	.align	4


	//----- nvinfo : EIATTR_REGCOUNT
	.align		4
        /*0000*/ 	.byte	0x04, 0x2f
        /*0002*/ 	.short	(.L_15 - .L_14)
	.align		4
.L_14:
        /*0004*/ 	.word	index@(_ZN7cutlass13device_kernelINS_4gemm6kernel13GemmUniversalIN4cute5tupleIJiiiiEEENS1_10collective13CollectiveMmaINS1_34MainloopSm90TmaGmmaWarpSpecializedILi4ENS5_IJNS4_1CILi4EEENSA_ILi2EEENSA_ILi1EEEEEENS1_35KernelTmaWarpSpecializedCooperativeEEENS5_IJNSA_ILi128EEENSA_ILi256EEENSA_ILi32EEEEEEfNS5_IJlSD_lEEEfSL_NS4_8TiledMMAINS4_8MMA_AtomIJNS4_4SM904GMMA30MMA_64x256x8_F32TF32TF32_SS_TNILNSP_7ScaleInE1ELSR_1EEEEEENS4_6LayoutINS5_IJSC_SD_SD_EEENS5_IJSD_NSA_ILi0EEESW_EEEEENS5_IJNS4_10UnderscoreESZ_SZ_EEEEENS4_23SM90_TMA_LOAD_MULTICASTENS4_14ComposedLayoutINS4_7SwizzleILi3ELi4ELi3EEENS4_18smem_ptr_flag_bitsILi32EEENSU_INS5_IJNSA_ILi8EEESJ_EEENS5_IJSJ_SD_EEEEEEEvNS4_8identityES12_S1C_vS1D_EENS_8epilogue10collective6detail29Sm90TmaWarpSpecializedAdapterINS1G_15DefaultEpilogueIfSL_SL_NS1F_6thread17LinearCombinationIfLi1EffLNS1K_9ScaleType4KindE0ELNS_15FloatRoundStyleE2EfEENS1_15EpilogueDefaultEEEEEvvEEEEvNT_6ParamsE)
        /*0008*/ 	.word	0x000000a8


	//----- nvinfo : EIATTR_FRAME_SIZE
	.align		4
.L_15:
        /*000c*/ 	.byte	0x04, 0x11
        /*000e*/ 	.short	(.L_17 - .L_16)
	.align		4
.L_16:
        /*0010*/ 	.word	index@(_ZN7cutlass13device_kernelINS_4gemm6kernel13GemmUniversalIN4cute5tupleIJiiiiEEENS1_10collective13CollectiveMmaINS1_34MainloopSm90TmaGmmaWarpSpecializedILi4ENS5_IJNS4_1CILi4EEENSA_ILi2EEENSA_ILi1EEEEEENS1_35KernelTmaWarpSpecializedCooperativeEEENS5_IJNSA_ILi128EEENSA_ILi256EEENSA_ILi32EEEEEEfNS5_IJlSD_lEEEfSL_NS4_8TiledMMAINS4_8MMA_AtomIJNS4_4SM904GMMA30MMA_64x256x8_F32TF32TF32_SS_TNILNSP_7ScaleInE1ELSR_1EEEEEENS4_6LayoutINS5_IJSC_SD_SD_EEENS5_IJSD_NSA_ILi0EEESW_EEEEENS5_IJNS4_10UnderscoreESZ_SZ_EEEEENS4_23SM90_TMA_LOAD_MULTICASTENS4_14ComposedLayoutINS4_7SwizzleILi3ELi4ELi3EEENS4_18smem_ptr_flag_bitsILi32EEENSU_INS5_IJNSA_ILi8EEESJ_EEENS5_IJSJ_SD_EEEEEEEvNS4_8identityES12_S1C_vS1D_EENS_8epilogue10collective6detail29Sm90TmaWarpSpecializedAdapterINS1G_15DefaultEpilogueIfSL_SL_NS1F_6thread17LinearCombinationIfLi1EffLNS1K_9ScaleType4KindE0ELNS_15FloatRoundStyleE2EfEENS1_15EpilogueDefaultEEEEEvvEEEEvNT_6ParamsE)
        /*0014*/ 	.word	0x00000000


	//----- nvinfo : EIATTR_MIN_STACK_SIZE
	.align		4
.L_17:
        /*0018*/ 	.byte	0x04, 0x12
        /*001a*/ 	.short	(.L_19 - .L_18)
	.align		4
.L_18:
        /*001c*/ 	.word	index@(_ZN7cutlass13device_kernelINS_4gemm6kernel13GemmUniversalIN4cute5tupleIJiiiiEEENS1_10collective13CollectiveMmaINS1_34MainloopSm90TmaGmmaWarpSpecializedILi4ENS5_IJNS4_1CILi4EEENSA_ILi2EEENSA_ILi1EEEEEENS1_35KernelTmaWarpSpecializedCooperativeEEENS5_IJNSA_ILi128EEENSA_ILi256EEENSA_ILi32EEEEEEfNS5_IJlSD_lEEEfSL_NS4_8TiledMMAINS4_8MMA_AtomIJNS4_4SM904GMMA30MMA_64x256x8_F32TF32TF32_SS_TNILNSP_7ScaleInE1ELSR_1EEEEEENS4_6LayoutINS5_IJSC_SD_SD_EEENS5_IJSD_NSA_ILi0EEESW_EEEEENS5_IJNS4_10UnderscoreESZ_SZ_EEEEENS4_23SM90_TMA_LOAD_MULTICASTENS4_14ComposedLayoutINS4_7SwizzleILi3ELi4ELi3EEENS4_18smem_ptr_flag_bitsILi32EEENSU_INS5_IJNSA_ILi8EEESJ_EEENS5_IJSJ_SD_EEEEEEEvNS4_8identityES12_S1C_vS1D_EENS_8epilogue10collective6detail29Sm90TmaWarpSpecializedAdapterINS1G_15DefaultEpilogueIfSL_SL_NS1F_6thread17LinearCombinationIfLi1EffLNS1K_9ScaleType4KindE0ELNS_15FloatRoundStyleE2EfEENS1_15EpilogueDefaultEEEEEvvEEEEvNT_6ParamsE)
        /*0020*/ 	.word	0x00000000
.L_19:


//--------------------- .nv.compat                --------------------------
	.section	.nv.compat,"",@"SHT_CUDA_COMPAT_INFO"
	.align	4
        /*0000*/ 	.byte	0x02, 0x09, 0x01, 0x00, 0x02, 0x02, 0x04, 0x00, 0x02, 0x05, 0x05, 0x00, 0x03, 0x07, 0x01, 0x01
        /*0010*/ 	.byte	0x02, 0x03, 0x01, 0x00, 0x02, 0x06, 0x01, 0x00, 0x04, 0x0b, 0x08, 0x00, 0x00, 0x00, 0x00, 0x00
        /*0020*/ 	.byte	0x00, 0x00, 0x00, 0x00


//--------------------- .nv.info._ZN7cutlass13device_kernelINS_4gemm6kernel13GemmUniversalIN4cute5tupleIJiiiiEEENS1_10collective13CollectiveMmaINS1_34MainloopSm90TmaGmmaWarpSpecializedILi4ENS5_IJNS4_1CILi4EEENSA_ILi2EEENSA_ILi1EEEEEENS1_35KernelTmaWarpSpecializedCooperativeEEENS5_IJNSA_ILi128EEENSA_ILi256EEENSA_ILi32EEEEEEfNS5_IJlSD_lEEEfSL_NS4_8TiledMMAINS4_8MMA_AtomIJNS4_4SM904GMMA30MMA_64x256x8_F32TF32TF32_SS_TNILNSP_7ScaleInE1ELSR_1EEEEEENS4_6LayoutINS5_IJSC_SD_SD_EEENS5_IJSD_NSA_ILi0EEESW_EEEEENS5_IJNS4_10UnderscoreESZ_SZ_EEEEENS4_23SM90_TMA_LOAD_MULTICASTENS4_14ComposedLayoutINS4_7SwizzleILi3ELi4ELi3EEENS4_18smem_ptr_flag_bitsILi32EEENSU_INS5_IJNSA_ILi8EEESJ_EEENS5_IJSJ_SD_EEEEEEEvNS4_8identityES12_S1C_vS1D_EENS_8epilogue10collective6detail29Sm90TmaWarpSpecializedAdapterINS1G_15DefaultEpilogueIfSL_SL_NS1F_6thread17LinearCombinationIfLi1EffLNS1K_9ScaleType4KindE0ELNS_15FloatRoundStyleE2EfEENS1_15EpilogueDefaultEEEEEvvEEEEvNT_6ParamsE --------------------------
	.section	.nv.info._ZN7cutlass13device_kernelINS_4gemm6kernel13GemmUniversalIN4cute5tupleIJiiiiEEENS1_10collective13CollectiveMmaINS1_34MainloopSm90TmaGmmaWarpSpecializedILi4ENS5_IJNS4_1CILi4EEENSA_ILi2EEENSA_ILi1EEEEEENS1_35KernelTmaWarpSpecializedCooperativeEEENS5_IJNSA_ILi128EEENSA_ILi256EEENSA_ILi32EEEEEEfNS5_IJlSD_lEEEfSL_NS4_8TiledMMAINS4_8MMA_AtomIJNS4_4SM904GMMA30MMA_64x256x8_F32TF32TF32_SS_TNILNSP_7ScaleInE1ELSR_1EEEEEENS4_6LayoutINS5_IJSC_SD_SD_EEENS5_IJSD_NSA_ILi0EEESW_EEEEENS5_IJNS4_10UnderscoreESZ_SZ_EEEEENS4_23SM90_TMA_LOAD_MULTICASTENS4_14ComposedLayoutINS4_7SwizzleILi3ELi4ELi3EEENS4_18smem_ptr_flag_bitsILi32EEENSU_INS5_IJNSA_ILi8EEESJ_EEENS5_IJSJ_SD_EEEEEEEvNS4_8identityES12_S1C_vS1D_EENS_8epilogue10collective6detail29Sm90TmaWarpSpecializedAdapterINS1G_15DefaultEpilogueIfSL_SL_NS1F_6thread17LinearCombinationIfLi1EffLNS1K_9ScaleType4KindE0ELNS_15FloatRoundStyleE2EfEENS1_15EpilogueDefaultEEEEEvvEEEEvNT_6ParamsE,"",@"SHT_CUDA_INFO"
	.sectionflags	@""
	.align	4


	//----- nvinfo : EIATTR_CUDA_API_VERSION
	.align		4
        /*0000*/ 	.byte	0x04, 0x37
        /*0002*/ 	.short	(.L_21 - .L_20)
.L_20:
        /*0004*/ 	.word	0x00000082


	//----- nvinfo : EIATTR_KPARAM_INFO
	.align		4
.L_21:
        /*0008*/ 	.byte	0x04, 0x17
        /*000a*/ 	.short	(.L_23 - .L_22)
.L_22:
        /*000c*/ 	.word	0x00000000
        /*0010*/ 	.short	0x0000
        /*0012*/ 	.short	0x0070
        /*0014*/ 	.byte	0x00, 0xf0, 0x01, 0x10


	//----- nvinfo : EIATTR_SPARSE_MMA_MASK
	.align		4
.L_23:
        /*0018*/ 	.byte	0x03, 0x50
        /*001a*/ 	.short	0x0000


	//----- nvinfo : EIATTR_MAXREG_COUNT
	.align		4
        /*001c*/ 	.byte	0x03, 0x1b
        /*001e*/ 	.short	0x00a8


	//----- nvinfo : EIATTR_NUM_BARRIERS
	.align		4
        /*0020*/ 	.byte	0x02, 0x4c
        /*0022*/ 	.byte	0x01
	.zero		1


	//----- nvinfo : EIATTR_EXTERNS
	.align		4
        /*0024*/ 	.byte	0x04, 0x0f
        /*0026*/ 	.short	(.L_25 - .L_24)


	//   ....[0]....
	.align		4
.L_24:
        /*0028*/ 	.word	index@(__assertfail)


	//----- nvinfo : EIATTR_MERCURY_ISA_VERSION
	.align		4
.L_25:
        /*002c*/ 	.byte	0x03, 0x5f
        /*002e*/ 	.short	0x0101


	//----- nvinfo : EIATTR_INT_WARP_WIDE_INSTR_OFFSETS
	.align		4
        /*0030*/ 	.byte	0x04, 0x31
        /*0032*/ 	.short	(.L_27 - .L_26)


	//   ....[0]....
.L_26:
        /*0034*/ 	.word	0x00000480


	//   ....[1]....
        /*0038*/ 	.word	0x000004b0


	//   ....[2]....
        /*003c*/ 	.word	0x00000660


	//   ....[3]....
        /*0040*/ 	.word	0x00001d50


	//----- nvinfo : EIATTR_COOP_GROUP_MASK_REGIDS
	.align		4
.L_27:
        /*0044*/ 	.byte	0x04, 0x29
        /*0046*/ 	.short	(.L_29 - .L_28)


	//   ....[0]....
.L_28:
        /*0048*/ 	.word	0xffffffff


	//   ....[1]....
        /*004c*/ 	.word	0xffffffff


	//   ....[2]....
        /*0050*/ 	.word	0xffffffff


	//   ....[3]....
        /*0054*/ 	.word	0xffffffff


	//   ....[4]....
        /*0058*/ 	.word	0xffffffff


	//   ....[5]....
        /*005c*/ 	.word	0xffffffff


	//----- nvinfo : EIATTR_COOP_GROUP_INSTR_OFFSETS
	.align		4
.L_29:
        /*0060*/ 	.byte	0x04, 0x28
        /*0062*/ 	.short	(.L_31 - .L_30)


	//   ....[0]....
.L_30:
        /*0064*/ 	.word	0x00000060


	//   ....[1]....
        /*0068*/ 	.word	0x00000070


	//   ....[2]....
        /*006c*/ 	.word	0x00000130


	//   ....[3]....
        /*0070*/ 	.word	0x000002d0


	//   ....[4]....
        /*0074*/ 	.word	0x00000810


	//   ....[5]....
        /*0078*/ 	.word	0x00001260


	//----- nvinfo : EIATTR_REG_RECONFIG
	.align		4
.L_31:
        /*007c*/ 	.byte	0x01, 0x54
	.zero		2


	//----- nvinfo : EIATTR_SYSCALL_OFFSETS
	.align		4
        /*0080*/ 	.byte	0x04, 0x46
        /*0082*/ 	.short	(.L_33 - .L_32)


	//   ....[0]....
.L_32:
        /*0084*/ 	.word	0x00001420


	//----- nvinfo : EIATTR_MBARRIER_INSTR_OFFSETS
	.align		4
.L_33:
        /*0088*/ 	.byte	0x04, 0x39
        /*008a*/ 	.short	(.L_35 - .L_34)


	//   ....[0]....
.L_34:
        /*008c*/ 	.word	0x00000230
        /*0090*/ 	.word	0x000000ff
        /*0094*/ 	.word	0x00000000
        /*0098*/ 	.short	0x0100
        /*009a*/ 	.byte	0x08
	.zero		1


	//   ....[1]....
        /*009c*/ 	.word	0x00000240
        /*00a0*/ 	.word	0x000000ff
        /*00a4*/ 	.word	0x00000020
        /*00a8*/ 	.short	0x0100
        /*00aa*/ 	.byte	0x08
	.zero		1


	//   ....[2]....
        /*00ac*/ 	.word	0x00000250
        /*00b0*/ 	.word	0x000000ff
        /*00b4*/ 	.word	0x00000008
        /*00b8*/ 	.short	0x0100
        /*00ba*/ 	.byte	0x08
	.zero		1


	//   ....[3]....
        /*00bc*/ 	.word	0x00000260
        /*00c0*/ 	.word	0x000000ff
        /*00c4*/ 	.word	0x00000028
        /*00c8*/ 	.short	0x0100
        /*00ca*/ 	.byte	0x08
	.zero		1


	//   ....[4]....
        /*00cc*/ 	.word	0x00000270
        /*00d0*/ 	.word	0x000000ff
        /*00d4*/ 	.word	0x00000010
        /*00d8*/ 	.short	0x0100
        /*00da*/ 	.byte	0x08
	.zero		1


	//   ....[5]....
        /*00dc*/ 	.word	0x00000280
        /*00e0*/ 	.word	0x000000ff
        /*00e4*/ 	.word	0x00000030
        /*00e8*/ 	.short	0x0100
        /*00ea*/ 	.byte	0x08
	.zero		1


	//   ....[6]....
        /*00ec*/ 	.word	0x00000290
        /*00f0*/ 	.word	0x000000ff
        /*00f4*/ 	.word	0x00000018
        /*00f8*/ 	.short	0x0100
        /*00fa*/ 	.byte	0x08
	.zero		1


	//   ....[7]....
        /*00fc*/ 	.word	0x000002a0
        /*0100*/ 	.word	0x000000ff
        /*0104*/ 	.word	0x00000038
        /*0108*/ 	.short	0x0100
        /*010a*/ 	.byte	0x08
	.zero		1


	//   ....[8]....
        /*010c*/ 	.word	0x000006f0
        /*0110*/ 	.word	0x000000ff
        /*0114*/ 	.word	0x00000050
        /*0118*/ 	.short	0x0100
        /*011a*/ 	.byte	0x06
	.zero		1


	//   ....[9]....
        /*011c*/ 	.word	0x00000790
        /*0120*/ 	.word	0x000000ff
        /*0124*/ 	.word	0x00000058
        /*0128*/ 	.short	0x0100
        /*012a*/ 	.byte	0x06
	.zero		1


	//   ....[10]....
        /*012c*/ 	.word	0x000014e0
        /*0130*/ 	.word	0x00000003
        /*0134*/ 	.word	0x00000000
        /*0138*/ 	.short	0x010a
        /*013a*/ 	.byte	0x3f
	.zero		1


	//   ....[11]....
        /*013c*/ 	.word	0x00001520
        /*0140*/ 	.word	0x00000003
        /*0144*/ 	.word	0x00000000
        /*0148*/ 	.short	0x010a
        /*014a*/ 	.byte	0x3f
	.zero		1


	//   ....[12]....
        /*014c*/ 	.word	0x00001920
        /*0150*/ 	.word	0x00000005
        /*0154*/ 	.word	0x00000000
        /*0158*/ 	.short	0x010a
        /*015a*/ 	.byte	0x3f
	.zero		1


	//   ....[13]....
        /*015c*/ 	.word	0x00001960
        /*0160*/ 	.word	0x00000005
        /*0164*/ 	.word	0x00000000
        /*0168*/ 	.short	0x010a
        /*016a*/ 	.byte	0x3f
	.zero		1


	//   ....[14]....
        /*016c*/ 	.word	0x00001bf0
        /*0170*/ 	.word	0x00000005
        /*0174*/ 	.word	0x00000000
        /*0178*/ 	.short	0x0101
        /*017a*/ 	.byte	0x3f
	.zero		1


	//   ....[15]....
        /*017c*/ 	.word	0x00001dd0
        /*0180*/ 	.word	0x00000003
        /*0184*/ 	.word	0x00000000
        /*0188*/ 	.short	0x0101
        /*018a*/ 	.byte	0x3f
	.zero		1


	//   ....[16]....
        /*018c*/ 	.word	0x000094e0
        /*0190*/ 	.word	0x00000016
        /*0194*/ 	.word	0x00000020
        /*0198*/ 	.short	0x010a
        /*019a*/ 	.byte	0x3f
	.zero		1


	//   ....[17]....
        /*019c*/ 	.word	0x000098c0
        /*01a0*/ 	.word	0x00000004
        /*01a4*/ 	.word	0x00000058
        /*01a8*/ 	.short	0x0101
        /*01aa*/ 	.byte	0x3f
	.zero		1


	//   ....[18]....
        /*01ac*/ 	.word	0x00009fd0
        /*01b0*/ 	.word	0x00000005
        /*01b4*/ 	.word	0x00000000
        /*01b8*/ 	.short	0x010a
        /*01ba*/ 	.byte	0x3f
	.zero		1


	//   ....[19]....
        /*01bc*/ 	.word	0x0000a050
        /*01c0*/ 	.word	0x00000007
        /*01c4*/ 	.word	0x00000000
        /*01c8*/ 	.short	0x010a
        /*01ca*/ 	.byte	0x3f
	.zero		1


	//   ....[20]....
        /*01cc*/ 	.word	0x0000a0e0
        /*01d0*/ 	.word	0x00000006
        /*01d4*/ 	.word	0x00000000
        /*01d8*/ 	.short	0x010a
        /*01da*/ 	.byte	0x3f
	.zero		1


	//   ....[21]....
        /*01dc*/ 	.word	0x0000a170
        /*01e0*/ 	.word	0x00000003
        /*01e4*/ 	.word	0x00000000
        /*01e8*/ 	.short	0x010a
        /*01ea*/ 	.byte	0x3f
	.zero		1


	//   ....[22]....
        /*01ec*/ 	.word	0x0000a1d0
        /*01f0*/ 	.word	0x00000003
        /*01f4*/ 	.word	0x00000000
        /*01f8*/ 	.short	0x010a
        /*01fa*/ 	.byte	0x3f
	.zero		1


	//   ....[23]....
        /*01fc*/ 	.word	0x0000a220
        /*0200*/ 	.word	0x00000005
        /*0204*/ 	.word	0x00000000
        /*0208*/ 	.short	0x010a
        /*020a*/ 	.byte	0x3f
	.zero		1


	//   ....[24]....
        /*020c*/ 	.word	0x0000a2f0
        /*0210*/ 	.word	0x00000016
        /*0214*/ 	.word	0x00000020
        /*0218*/ 	.short	0x010a
        /*021a*/ 	.byte	0x3f
	.zero		1


	//   ....[25]....
        /*021c*/ 	.word	0x0000a3c0
        /*0220*/ 	.word	0x00000005
        /*0224*/ 	.word	0x00000000
        /*0228*/ 	.short	0x010a
        /*022a*/ 	.byte	0x3f
	.zero		1


	//   ....[26]....
        /*022c*/ 	.word	0x0000a410
        /*0230*/ 	.word	0x00000007
        /*0234*/ 	.word	0x00000000
        /*0238*/ 	.short	0x010a
        /*023a*/ 	.byte	0x3f
	.zero		1


	//   ....[27]....
        /*023c*/ 	.word	0x0000a460
        /*0240*/ 	.word	0x00000006
        /*0244*/ 	.word	0x00000000
        /*0248*/ 	.short	0x010a
        /*024a*/ 	.byte	0x3f
	.zero		1


	//----- nvinfo : EIATTR_NUM_MBARRIERS
	.align		4
.L_35:
        /*024c*/ 	.byte	0x03, 0x38
        /*024e*/ 	.short	0x000a


	//----- nvinfo : EIATTR_EXIT_INSTR_OFFSETS
	.align		4
        /*0250*/ 	.byte	0x04, 0x1c
        /*0252*/ 	.short	(.L_37 - .L_36)


	//   ....[0]....
.L_36:
        /*0254*/ 	.word	0x00000970


	//   ....[1]....
        /*0258*/ 	.word	0x00001190


	//   ....[2]....
        /*025c*/ 	.word	0x00008ac0


	//   ....[3]....
        /*0260*/ 	.word	0x00009020


	//   ....[4]....
        /*0264*/ 	.word	0x0000a1c0


	//----- nvinfo : EIATTR_MAX_THREADS
	.align		4
.L_37:
        /*0268*/ 	.byte	0x04, 0x05
        /*026a*/ 	.short	(.L_39 - .L_38)
.L_38:
        /*026c*/ 	.word	0x00000180
        /*0270*/ 	.word	0x00000001
        /*0274*/ 	.word	0x00000001


	//----- nvinfo : EIATTR_CRS_STACK_SIZE
	.align		4
.L_39:
        /*0278*/ 	.byte	0x04, 0x1e
        /*027a*/ 	.short	(.L_41 - .L_40)
.L_40:
        /*027c*/ 	.word	0x00000000


	//----- nvinfo : EIATTR_CBANK_PARAM_SIZE
	.align		4
.L_41:
        /*0280*/ 	.byte	0x03, 0x19
        /*0282*/ 	.short	0x0470


	//----- nvinfo : EIATTR_PARAM_CBANK
	.align		4
        /*0284*/ 	.byte	0x04, 0x0a
        /*0286*/ 	.short	(.L_43 - .L_42)
	.align		4
.L_42:
        /*0288*/ 	.word	index@(.nv.constant0._ZN7cutlass13device_kernelINS_4gemm6kernel13GemmUniversalIN4cute5tupleIJiiiiEEENS1_10collective13CollectiveMmaINS1_34MainloopSm90TmaGmmaWarpSpecializedILi4ENS5_IJNS4_1CILi4EEENSA_ILi2EEENSA_ILi1EEEEEENS1_35KernelTmaWarpSpecializedCooperativeEEENS5_IJNSA_ILi128EEENSA_ILi256EEENSA_ILi32EEEEEEfNS5_IJlSD_lEEEfSL_NS4_8TiledMMAINS4_8MMA_AtomIJNS4_4SM904GMMA30MMA_64x256x8_F32TF32TF32_SS_TNILNSP_7ScaleInE1ELSR_1EEEEEENS4_6LayoutINS5_IJSC_SD_SD_EEENS5_IJSD_NSA_ILi0EEESW_EEEEENS5_IJNS4_10UnderscoreESZ_SZ_EEEEENS4_23SM90_TMA_LOAD_MULTICASTENS4_14ComposedLayoutINS4_7SwizzleILi3ELi4ELi3EEENS4_18smem_ptr_flag_bitsILi32EEENSU_INS5_IJNSA_ILi8EEESJ_EEENS5_IJSJ_SD_EEEEEEEvNS4_8identityES12_S1C_vS1D_EENS_8epilogue10collective6detail29Sm90TmaWarpSpecializedAdapterINS1G_15DefaultEpilogueIfSL_SL_NS1F_6thread17LinearCombinationIfLi1EffLNS1K_9ScaleType4KindE0ELNS_15FloatRoundStyleE2EfEENS1_15EpilogueDefaultEEEEEvvEEEEvNT_6ParamsE)
        /*028c*/ 	.short	0x0210
        /*028e*/ 	.short	0x0470


	//----- nvinfo : EIATTR_SW_WAR
	.align		4
.L_43:
        /*0290*/ 	.byte	0x04, 0x36
        /*0292*/ 	.short	(.L_45 - .L_44)
.L_44:
        /*0294*/ 	.word	0x00000008
.L_45:


//--------------------- .nv.callgraph             --------------------------
	.section	.nv.callgraph,"",@"SHT_CUDA_CALLGRAPH"
	.align	4
	.sectionentsize	8
	.align		4
        /*0000*/ 	.word	0x00000000
	.align		4
        /*0004*/ 	.word	0xffffffff
	.align		4
        /*0008*/ 	.word	index@(_ZN7cutlass13device_kernelINS_4gemm6kernel13GemmUniversalIN4cute5tupleIJiiiiEEENS1_10collective13CollectiveMmaINS1_34MainloopSm90TmaGmmaWarpSpecializedILi4ENS5_IJNS4_1CILi4EEENSA_ILi2EEENSA_ILi1EEEEEENS1_35KernelTmaWarpSpecializedCooperativeEEENS5_IJNSA_ILi128EEENSA_ILi256EEENSA_ILi32EEEEEEfNS5_IJlSD_lEEEfSL_NS4_8TiledMMAINS4_8MMA_AtomIJNS4_4SM904GMMA30MMA_64x256x8_F32TF32TF32_SS_TNILNSP_7ScaleInE1ELSR_1EEEEEENS4_6LayoutINS5_IJSC_SD_SD_EEENS5_IJSD_NSA_ILi0EEESW_EEEEENS5_IJNS4_10UnderscoreESZ_SZ_EEEEENS4_23SM90_TMA_LOAD_MULTICASTENS4_14ComposedLayoutINS4_7SwizzleILi3ELi4ELi3EEENS4_18smem_ptr_flag_bitsILi32EEENSU_INS5_IJNSA_ILi8EEESJ_EEENS5_IJSJ_SD_EEEEEEEvNS4_8identityES12_S1C_vS1D_EENS_8epilogue10collective6detail29Sm90TmaWarpSpecializedAdapterINS1G_15DefaultEpilogueIfSL_SL_NS1F_6thread17LinearCombinationIfLi1EffLNS1K_9ScaleType4KindE0ELNS_15FloatRoundStyleE2EfEENS1_15EpilogueDefaultEEEEEvvEEEEvNT_6ParamsE)
	.align		4
        /*000c*/ 	.word	index@(__assertfail)
	.align		4
        /*0010*/ 	.word	0x00000000
	.align		4
        /*0014*/ 	.word	0xfffffffe
	.align		4
        /*0018*/ 	.word	0x00000000
	.align		4
        /*001c*/ 	.word	0xfffffffd
	.align		4
        /*0020*/ 	.word	0x00000000
	.align		4
        /*0024*/ 	.word	0xfffffffc


//--------------------- .nv.constant4             --------------------------
	.section	.nv.constant4,"a",@progbits
	.align	8
	.align		8
.nv.constant4:
        /*0000*/ 	.dword	__assertfail
	.align		8
        /*0008*/ 	.dword	__unnamed_1
	.align		8
        /*0010*/ 	.dword	_ZN40_INTERNAL_e7bea101_4_k_cu_312ca2e8_254924cuda3std3__45__cpo5beginE
	.align		8
        /*0018*/ 	.dword	_ZN40_INTERNAL_e7bea101_4_k_cu_312ca2e8_254924cuda3std3__45__cpo3endE
	.align		8
        /*0020*/ 	.dword	_ZN40_INTERNAL_e7bea101_4_k_cu_312ca2e8_254924cuda3std3__45__cpo6cbeginE
	.align		8
        /*0028*/ 	.dword	_ZN40_INTERNAL_e7bea101_4_k_cu_312ca2e8_254924cuda3std3__45__cpo4cendE
	.align		8
        /*0030*/ 	.dword	_ZN40_INTERNAL_e7bea101_4_k_cu_312ca2e8_254924cuda3std3__442_GLOBAL__N__e7bea101_4_k_cu_312ca2e8_254926ignoreE
	.align		8
        /*0038*/ 	.dword	_ZN40_INTERNAL_e7bea101_4_k_cu_312ca2e8_254924cuda3std3__419piecewise_constructE
	.align		8
        /*0040*/ 	.dword	_ZN40_INTERNAL_e7bea101_4_k_cu_312ca2e8_254924cuda3std3__48in_placeE
	.align		8
        /*0048*/ 	.dword	_ZN40_INTERNAL_e7bea101_4_k_cu_312ca2e8_254924cuda3std6ranges3__45__cpo4swapE
	.align		8
        /*0050*/ 	.dword	_ZN40_INTERNAL_e7bea101_4_k_cu_312ca2e8_254924cuda3std6ranges3__45__cpo9iter_moveE
	.align		8
        /*0058*/ 	.dword	_ZN40_INTERNAL_e7bea101_4_k_cu_312ca2e8_254924cute7productE
	.align		8
        /*0060*/ 	.dword	_ZN40_INTERNAL_e7bea101_4_k_cu_312ca2e8_254924cute1_E
	.align		8
        /*0068*/ 	.dword	$str$22
	.align		8
        /*0070*/ 	.dword	$str$23


//--------------------- .text._ZN7cutlass13device_kernelINS_4gemm6kernel13GemmUniversalIN4cute5tupleIJiiiiEEENS1_10collective13CollectiveMmaINS1_34MainloopSm90TmaGmmaWarpSpecializedILi4ENS5_IJNS4_1CILi4EEENSA_ILi2EEENSA_ILi1EEEEEENS1_35KernelTmaWarpSpecializedCooperativeEEENS5_IJNSA_ILi128EEENSA_ILi256EEENSA_ILi32EEEEEEfNS5_IJlSD_lEEEfSL_NS4_8TiledMMAINS4_8MMA_AtomIJNS4_4SM904GMMA30MMA_64x256x8_F32TF32TF32_SS_TNILNSP_7ScaleInE1ELSR_1EEEEEENS4_6LayoutINS5_IJSC_SD_SD_EEENS5_IJSD_NSA_ILi0EEESW_EEEEENS5_IJNS4_10UnderscoreESZ_SZ_EEEEENS4_23SM90_TMA_LOAD_MULTICASTENS4_14ComposedLayoutINS4_7SwizzleILi3ELi4ELi3EEENS4_18smem_ptr_flag_bitsILi32EEENSU_INS5_IJNSA_ILi8EEESJ_EEENS5_IJSJ_SD_EEEEEEEvNS4_8identityES12_S1C_vS1D_EENS_8epilogue10collective6detail29Sm90TmaWarpSpecializedAdapterINS1G_15DefaultEpilogueIfSL_SL_NS1F_6thread17LinearCombinationIfLi1EffLNS1K_9ScaleType4KindE0ELNS_15FloatRoundStyleE2EfEENS1_15EpilogueDefaultEEEEEvvEEEEvNT_6ParamsE --------------------------
	.section	.text._ZN7cutlass13device_kernelINS_4gemm6kernel13GemmUniversalIN4cute5tupleIJiiiiEEENS1_10collective13CollectiveMmaINS1_34MainloopSm90TmaGmmaWarpSpecializedILi4ENS5_IJNS4_1CILi4EEENSA_ILi2EEENSA_ILi1EEEEEENS1_35KernelTmaWarpSpecializedCooperativeEEENS5_IJNSA_ILi128EEENSA_ILi256EEENSA_ILi32EEEEEEfNS5_IJlSD_lEEEfSL_NS4_8TiledMMAINS4_8MMA_AtomIJNS4_4SM904GMMA30MMA_64x256x8_F32TF32TF32_SS_TNILNSP_7ScaleInE1ELSR_1EEEEEENS4_6LayoutINS5_IJSC_SD_SD_EEENS5_IJSD_NSA_ILi0EEESW_EEEEENS5_IJNS4_10UnderscoreESZ_SZ_EEEEENS4_23SM90_TMA_LOAD_MULTICASTENS4_14ComposedLayoutINS4_7SwizzleILi3ELi4ELi3EEENS4_18smem_ptr_flag_bitsILi32EEENSU_INS5_IJNSA_ILi8EEESJ_EEENS5_IJSJ_SD_EEEEEEEvNS4_8identityES12_S1C_vS1D_EENS_8epilogue10collective6detail29Sm90TmaWarpSpecializedAdapterINS1G_15DefaultEpilogueIfSL_SL_NS1F_6thread17LinearCombinationIfLi1EffLNS1K_9ScaleType4KindE0ELNS_15FloatRoundStyleE2EfEENS1_15EpilogueDefaultEEEEEvvEEEEvNT_6ParamsE,"ax",@progbits
	.align	128
.text._ZN7cutlass13device_kernelINS_4gemm6kernel13GemmUniversalIN4cute5tupleIJiiiiEEENS1_10collective13CollectiveMmaINS1_34MainloopSm90TmaGmmaWarpSpecializedILi4ENS5_IJNS4_1CILi4EEENSA_ILi2EEENSA_ILi1EEEEEENS1_35KernelTmaWarpSpecializedCooperativeEEENS5_IJNSA_ILi128EEENSA_ILi256EEENSA_ILi32EEEEEEfNS5_IJlSD_lEEEfSL_NS4_8TiledMMAINS4_8MMA_AtomIJNS4_4SM904GMMA30MMA_64x256x8_F32TF32TF32_SS_TNILNSP_7ScaleInE1ELSR_1EEEEEENS4_6LayoutINS5_IJSC_SD_SD_EEENS5_IJSD_NSA_ILi0EEESW_EEEEENS5_IJNS4_10UnderscoreESZ_SZ_EEEEENS4_23SM90_TMA_LOAD_MULTICASTENS4_14ComposedLayoutINS4_7SwizzleILi3ELi4ELi3EEENS4_18smem_ptr_flag_bitsILi32EEENSU_INS5_IJNSA_ILi8EEESJ_EEENS5_IJSJ_SD_EEEEEEEvNS4_8identityES12_S1C_vS1D_EENS_8epilogue10collective6detail29Sm90TmaWarpSpecializedAdapterINS1G_15DefaultEpilogueIfSL_SL_NS1F_6thread17LinearCombinationIfLi1EffLNS1K_9ScaleType4KindE0ELNS_15FloatRoundStyleE2EfEENS1_15EpilogueDefaultEEEEEvvEEEEvNT_6ParamsE:
        .type           _ZN7cutlass13device_kernelINS_4gemm6kernel13GemmUniversalIN4cute5tupleIJiiiiEEENS1_10collective13CollectiveMmaINS1_34MainloopSm90TmaGmmaWarpSpecializedILi4ENS5_IJNS4_1CILi4EEENSA_ILi2EEENSA_ILi1EEEEEENS1_35KernelTmaWarpSpecializedCooperativeEEENS5_IJNSA_ILi128EEENSA_ILi256EEENSA_ILi32EEEEEEfNS5_IJlSD_lEEEfSL_NS4_8TiledMMAINS4_8MMA_AtomIJNS4_4SM904GMMA30MMA_64x256x8_F32TF32TF32_SS_TNILNSP_7ScaleInE1ELSR_1EEEEEENS4_6LayoutINS5_IJSC_SD_SD_EEENS5_IJSD_NSA_ILi0EEESW_EEEEENS5_IJNS4_10UnderscoreESZ_SZ_EEEEENS4_23SM90_TMA_LOAD_MULTICASTENS4_14ComposedLayoutINS4_7SwizzleILi3ELi4ELi3EEENS4_18smem_ptr_flag_bitsILi32EEENSU_INS5_IJNSA_ILi8EEESJ_EEENS5_IJSJ_SD_EEEEEEEvNS4_8identityES12_S1C_vS1D_EENS_8epilogue10collective6detail29Sm90TmaWarpSpecializedAdapterINS1G_15DefaultEpilogueIfSL_SL_NS1F_6thread17LinearCombinationIfLi1EffLNS1K_9ScaleType4KindE0ELNS_15FloatRoundStyleE2EfEENS1_15EpilogueDefaultEEEEEvvEEEEvNT_6ParamsE,@function
        .size           _ZN7cutlass13device_kernelINS_4gemm6kernel13GemmUniversalIN4cute5tupleIJiiiiEEENS1_10collective13CollectiveMmaINS1_34MainloopSm90TmaGmmaWarpSpecializedILi4ENS5_IJNS4_1CILi4EEENSA_ILi2EEENSA_ILi1EEEEEENS1_35KernelTmaWarpSpecializedCooperativeEEENS5_IJNSA_ILi128EEENSA_ILi256EEENSA_ILi32EEEEEEfNS5_IJlSD_lEEEfSL_NS4_8TiledMMAINS4_8MMA_AtomIJNS4_4SM904GMMA30MMA_64x256x8_F32TF32TF32_SS_TNILNSP_7ScaleInE1ELSR_1EEEEEENS4_6LayoutINS5_IJSC_SD_SD_EEENS5_IJSD_NSA_ILi0EEESW_EEEEENS5_IJNS4_10UnderscoreESZ_SZ_EEEEENS4_23SM90_TMA_LOAD_MULTICASTENS4_14ComposedLayoutINS4_7SwizzleILi3ELi4ELi3EEENS4_18smem_ptr_flag_bitsILi32EEENSU_INS5_IJNSA_ILi8EEESJ_EEENS5_IJSJ_SD_EEEEEEEvNS4_8identityES12_S1C_vS1D_EENS_8epilogue10collective6detail29Sm90TmaWarpSpecializedAdapterINS1G_15DefaultEpilogueIfSL_SL_NS1F_6thread17LinearCombinationIfLi1EffLNS1K_9ScaleType4KindE0ELNS_15FloatRoundStyleE2EfEENS1_15EpilogueDefaultEEEEEvvEEEEvNT_6ParamsE,(.L_x_325 - _ZN7cutlass13device_kernelINS_4gemm6kernel13GemmUniversalIN4cute5tupleIJiiiiEEENS1_10collective13CollectiveMmaINS1_34MainloopSm90TmaGmmaWarpSpecializedILi4ENS5_IJNS4_1CILi4EEENSA_ILi2EEENSA_ILi1EEEEEENS1_35KernelTmaWarpSpecializedCooperativeEEENS5_IJNSA_ILi128EEENSA_ILi256EEENSA_ILi32EEEEEEfNS5_IJlSD_lEEEfSL_NS4_8TiledMMAINS4_8MMA_AtomIJNS4_4SM904GMMA30MMA_64x256x8_F32TF32TF32_SS_TNILNSP_7ScaleInE1ELSR_1EEEEEENS4_6LayoutINS5_IJSC_SD_SD_EEENS5_IJSD_NSA_ILi0EEESW_EEEEENS5_IJNS4_10UnderscoreESZ_SZ_EEEEENS4_23SM90_TMA_LOAD_MULTICASTENS4_14ComposedLayoutINS4_7SwizzleILi3ELi4ELi3EEENS4_18smem_ptr_flag_bitsILi32EEENSU_INS5_IJNSA_ILi8EEESJ_EEENS5_IJSJ_SD_EEEEEEEvNS4_8identityES12_S1C_vS1D_EENS_8epilogue10collective6detail29Sm90TmaWarpSpecializedAdapterINS1G_15DefaultEpilogueIfSL_SL_NS1F_6thread17LinearCombinationIfLi1EffLNS1K_9ScaleType4KindE0ELNS_15FloatRoundStyleE2EfEENS1_15EpilogueDefaultEEEEEvvEEEEvNT_6ParamsE)
        .other          _ZN7cutlass13device_kernelINS_4gemm6kernel13GemmUniversalIN4cute5tupleIJiiiiEEENS1_10collective13CollectiveMmaINS1_34MainloopSm90TmaGmmaWarpSpecializedILi4ENS5_IJNS4_1CILi4EEENSA_ILi2EEENSA_ILi1EEEEEENS1_35KernelTmaWarpSpecializedCooperativeEEENS5_IJNSA_ILi128EEENSA_ILi256EEENSA_ILi32EEEEEEfNS5_IJlSD_lEEEfSL_NS4_8TiledMMAINS4_8MMA_AtomIJNS4_4SM904GMMA30MMA_64x256x8_F32TF32TF32_SS_TNILNSP_7ScaleInE1ELSR_1EEEEEENS4_6LayoutINS5_IJSC_SD_SD_EEENS5_IJSD_NSA_ILi0EEESW_EEEEENS5_IJNS4_10UnderscoreESZ_SZ_EEEEENS4_23SM90_TMA_LOAD_MULTICASTENS4_14ComposedLayoutINS4_7SwizzleILi3ELi4ELi3EEENS4_18smem_ptr_flag_bitsILi32EEENSU_INS5_IJNSA_ILi8EEESJ_EEENS5_IJSJ_SD_EEEEEEEvNS4_8identityES12_S1C_vS1D_EENS_8epilogue10collective6detail29Sm90TmaWarpSpecializedAdapterINS1G_15DefaultEpilogueIfSL_SL_NS1F_6thread17LinearCombinationIfLi1EffLNS1K_9ScaleType4KindE0ELNS_15FloatRoundStyleE2EfEENS1_15EpilogueDefaultEEEEEvvEEEEvNT_6ParamsE,@"STO_CUDA_ENTRY STV_DEFAULT"
_ZN7cutlass13device_kernelINS_4gemm6kernel13GemmUniversalIN4cute5tupleIJiiiiEEENS1_10collective13CollectiveMmaINS1_34MainloopSm90TmaGmmaWarpSpecializedILi4ENS5_IJNS4_1CILi4EEENSA_ILi2EEENSA_ILi1EEEEEENS1_35KernelTmaWarpSpecializedCooperativeEEENS5_IJNSA_ILi128EEENSA_ILi256EEENSA_ILi32EEEEEEfNS5_IJlSD_lEEEfSL_NS4_8TiledMMAINS4_8MMA_AtomIJNS4_4SM904GMMA30MMA_64x256x8_F32TF32TF32_SS_TNILNSP_7ScaleInE1ELSR_1EEEEEENS4_6LayoutINS5_IJSC_SD_SD_EEENS5_IJSD_NSA_ILi0EEESW_EEEEENS5_IJNS4_10UnderscoreESZ_SZ_EEEEENS4_23SM90_TMA_LOAD_MULTICASTENS4_14ComposedLayoutINS4_7SwizzleILi3ELi4ELi3EEENS4_18smem_ptr_flag_bitsILi32EEENSU_INS5_IJNSA_ILi8EEESJ_EEENS5_IJSJ_SD_EEEEEEEvNS4_8identityES12_S1C_vS1D_EENS_8epilogue10collective6detail29Sm90TmaWarpSpecializedAdapterINS1G_15DefaultEpilogueIfSL_SL_NS1F_6thread17LinearCombinationIfLi1EffLNS1K_9ScaleType4KindE0ELNS_15FloatRoundStyleE2EfEENS1_15EpilogueDefaultEEEEEvvEEEEvNT_6ParamsE:
[----:B------:R-:W0:Y:S01]  /*0000*/  LDC R1, c[0x0][0x28] ;  /* 0x00000a00ff017b82 */ /* 0x000e220000000800 */
[----:B------:R-:W1:Y:S01]  /*0010*/  S2R R18, SR_TID.X ;  /* 0x0000000000127919 */ /* 0x000e620000002100 */
[----:B------:R-:W-:Y:S01]  /*0020*/  ELECT P0, URZ, PT ;  /* 0x00000000003f782f */ /* 0x000fe20003800000 */
[----:B------:R-:W-:Y:S01]  /*0030*/  BSSY B0, `(.L_x_0) ;  /* 0x000000f000007945 */ /* 0x000fe20003800000 */
[--C-:B-1----:R-:W-:Y:S02]  /*0040*/  SHF.R.U32.HI R0, RZ, 0x5, R18.reuse ;  /* 0x00000005ff007819 */ /* 0x102fe40000011612 */
[----:B------:R-:W-:-:S03]  /*0050*/  SHF.R.U32.HI R3, RZ, 0x7, R18 ;  /* 0x00000007ff037819 */ /* 0x000fc60000011612 */
[----:B------:R-:W1:Y:S04]  /*0060*/  SHFL.IDX PT, R2, R0, RZ, 0x1f ;  /* 0x00001fff00027589 */ /* 0x000e6800000e0000 */
[----:B------:R2:W3:Y:S01]  /*0070*/  SHFL.IDX PT, R5, R3, RZ, 0x1f ;  /* 0x00001fff03057589 */ /* 0x0004e200000e0000 */
[----:B-1----:R-:W-:-:S13]  /*0080*/  ISETP.NE.OR P0, PT, R2, RZ, !P0 ;  /* 0x000000ff0200720c */ /* 0x002fda0004705670 */
[----:B0-23--:R-:W-:Y:S05]  /*0090*/  @P0 BRA `(.L_x_1) ;  /* 0x0000000000200947 */ /* 0x00dfea0003800000 */
[----:B------:R-:W-:Y:S02]  /*00a0*/  ULDC.64 UR4, c[0x0][0x198] ;  /* 0x0000660000047ab9 */ /* 0x000fe40000000a00 */
[----:B------:R-:W-:Y:S02]  /*00b0*/  UIADD3 UR6, UP0, UR4, 0xf0, URZ ;  /* 0x000000f004067890 */ /* 0x000fe4000ff1e03f */
[----:B------:R-:W-:Y:S02]  /*00c0*/  UIADD3 UR4, UP1, UR4, 0x1f0, URZ ;  /* 0x000001f004047890 */ /* 0x000fe4000ff3e03f */
[----:B------:R-:W-:Y:S02]  /*00d0*/  UIADD3.X UR7, URZ, UR5, URZ, UP0, !UPT ;  /* 0x000000053f077290 */ /* 0x000fe400087fe43f */
[----:B------:R-:W-:-:S07]  /*00e0*/  UIADD3.X UR5, URZ, UR5, URZ, UP1, !UPT ;  /* 0x000000053f057290 */ /* 0x000fce0008ffe43f */
[----:B------:R0:W-:Y:S02]  /*00f0*/  UTMACCTL.PF [UR6] ;  /* 0x00000000060079b9 */ /* 0x0001e40008040000 */
[----:B------:R0:W-:Y:S02]  /*0100*/  UTMACCTL.PF [UR4] ;  /* 0x00000000040079b9 */ /* 0x0001e40008040000 */
[----:B0-----:R-:W-:Y:S01]  /*0110*/  NOP ;  /* 0x0000000000007918 */ /* 0x001fe20000000000 */
.L_x_1:
[----:B------:R-:W-:Y:S05]  /*0120*/  BSYNC B0 ;  /* 0x0000000000007941 */ /* 0x000fea0003800000 */
.L_x_0:
[----:B------:R-:W0:Y:S02]  /*0130*/  SHFL.IDX PT, R3, R0, RZ, 0x1f ;  /* 0x00001fff00037589 */ /* 0x000e2400000e0000 */
[----:B0-----:R-:W-:-:S13]  /*0140*/  ISETP.NE.AND P0, PT, R3, RZ, PT ;  /* 0x000000ff0300720c */ /* 0x001fda0003f05270 */
[----:B------:R-:W-:Y:S05]  /*0150*/  @P0 BRA `(.L_x_2) ;  /* 0x0000000000580947 */ /* 0x000fea0003800000 */
[----:B------:R-:W0:Y:S01]  /*0160*/  S2UR UR8, SR_CgaCtaId ;  /* 0x00000000000879c3 */ /* 0x000e220000008800 */
[----:B------:R-:W-:Y:S01]  /*0170*/  UMOV UR4, 0x400 ;  /* 0x0000040000047882 */ /* 0x000fe20000000000 */
[----:B------:R-:W-:Y:S01]  /*0180*/  UMOV UR5, 0x1 ;  /* 0x0000000100057882 */ /* 0x000fe20000000000 */
[----:B------:R-:W-:Y:S01]  /*0190*/  UMOV UR6, 0xa ;  /* 0x0000000a00067882 */ /* 0x000fe20000000000 */
[----:B------:R-:W-:Y:S01]  /*01a0*/  ELECT P0, URZ, PT ;  /* 0x00000000003f782f */ /* 0x000fe20003800000 */
[----:B------:R-:W-:-:S04]  /*01b0*/  UIADD3 UR6, -UR6, 0x100000, URZ ;  /* 0x0010000006067890 */ /* 0x000fc8000fffe13f */
[----:B------:R-:W-:Y:S02]  /*01c0*/  USHF.L.U32 UR7, UR6, 0xb, URZ ;  /* 0x0000000b06077899 */ /* 0x000fe4000800063f */
[----:B------:R-:W-:Y:S02]  /*01d0*/  USHF.L.U32 UR6, UR6, 0x1, URZ ;  /* 0x0000000106067899 */ /* 0x000fe4000800063f */
[----:B0-----:R-:W-:Y:S02]  /*01e0*/  ULEA UR8, UR8, UR4, 0x18 ;  /* 0x0000000408087291 */ /* 0x001fe4000f8ec03f */
[----:B------:R-:W-:-:S04]  /*01f0*/  UIADD3 UR4, -UR5, 0x100000, URZ ;  /* 0x0010000005047890 */ /* 0x000fc8000fffe13f */
[----:B------:R-:W-:Y:S02]  /*0200*/  USHF.L.U32 UR5, UR4, 0xb, URZ ;  /* 0x0000000b04057899 */ /* 0x000fe4000800063f */
[----:B------:R-:W-:Y:S01]  /*0210*/  USHF.L.U32 UR4, UR4, 0x1, URZ ;  /* 0x0000000104047899 */ /* 0x000fe2000800063f */
[----:B------:R-:W0:Y:S11]  /*0220*/  FENCE.VIEW.ASYNC.S ;  /* 0x00000000000073c6 */ /* 0x000e360000000000 */
[----:B0-----:R0:W1:Y:S01]  /*0230*/  SYNCS.EXCH.64 URZ, [UR8], UR4 ;  /* 0x00000004083f75b2 */ /* 0x0010620008000100 */
[----:B------:R0:W2:Y:S01]  /*0240*/  SYNCS.EXCH.64 URZ, [UR8+0x20], UR6 ;  /* 0x00002006083f75b2 */ /* 0x0000a20008000100 */
[----:B------:R0:W3:Y:S01]  /*0250*/  SYNCS.EXCH.64 URZ, [UR8+0x8], UR4 ;  /* 0x00000804083f75b2 */ /* 0x0000e20008000100 */
[----:B------:R0:W4:Y:S01]  /*0260*/  SYNCS.EXCH.64 URZ, [UR8+0x28], UR6 ;  /* 0x00002806083f75b2 */ /* 0x0001220008000100 */
[----:B------:R0:W0:Y:S01]  /*0270*/  SYNCS.EXCH.64 URZ, [UR8+0x10], UR4 ;  /* 0x00001004083f75b2 */ /* 0x0000220008000100 */
[----:B------:R0:W0:Y:S01]  /*0280*/  SYNCS.EXCH.64 URZ, [UR8+0x30], UR6 ;  /* 0x00003006083f75b2 */ /* 0x0000220008000100 */
[----:B------:R0:W0:Y:S01]  /*0290*/  SYNCS.EXCH.64 URZ, [UR8+0x18], UR4 ;  /* 0x00001804083f75b2 */ /* 0x0000220008000100 */
[----:B------:R0:W0:Y:S01]  /*02a0*/  SYNCS.EXCH.64 URZ, [UR8+0x38], UR6 ;  /* 0x00003806083f75b2 */ /* 0x0000220008000100 */
[----:B------:R-:W-:Y:S01]  /*02b0*/  NOP ;  /* 0x0000000000007918 */ /* 0x000fe20000000000 */
.L_x_2:
[----:B------:R-:W-:Y:S01]  /*02c0*/  SHF.R.S32.HI R7, RZ, 0x1f, R18 ;  /* 0x0000001fff077819 */ /* 0x000fe20000011412 */
[----:B------:R-:W5:Y:S01]  /*02d0*/  SHFL.IDX PT, R0, R0, RZ, 0x1f ;  /* 0x00001fff00007589 */ /* 0x000f6200000e0000 */
[----:B0-----:R-:W0:Y:S01]  /*02e0*/  S2UR UR8, SR_CTAID.X ;  /* 0x00000000000879c3 */ /* 0x001e220000002500 */
[----:B------:R-:W-:Y:S02]  /*02f0*/  ELECT P0, URZ, PT ;  /* 0x00000000003f782f */ /* 0x000fe40003800000 */
[----:B------:R-:W-:Y:S01]  /*0300*/  LEA.HI R7, R7, R18, RZ, 0x7 ;  /* 0x0000001207077211 */ /* 0x000fe200078f38ff */
[----:B------:R-:W1:Y:S01]  /*0310*/  S2R R4, SR_CTAID.Y ;  /* 0x0000000000047919 */ /* 0x000e620000002600 */
[----:B------:R-:W-:Y:S01]  /*0320*/  SHF.R.S32.HI R8, RZ, 0x1f, R3 ;  /* 0x0000001fff087819 */ /* 0x000fe20000011403 */
[----:B------:R-:W-:Y:S01]  /*0330*/  ULDC UR4, c[0x0][0x150] ;  /* 0x0000540000047ab9 */ /* 0x000fe20000000800 */
[----:B------:R-:W-:Y:S01]  /*0340*/  LOP3.LUT R7, R7, 0xffffff80, RZ, 0xc0, !PT ;  /* 0xffffff8007077812 */ /* 0x000fe200078ec0ff */
[----:B------:R-:W-:Y:S01]  /*0350*/  NOP ;  /* 0x0000000000007918 */ /* 0x000fe20000000000 */
[----:B------:R-:W-:Y:S01]  /*0360*/  LEA.HI R8, R8, R3, RZ, 0x2 ;  /* 0x0000000308087211 */ /* 0x000fe200078f10ff */
[----:B------:R-:W2:Y:S01]  /*0370*/  LDC R10, c[0x0][0x144] ;  /* 0x00005100ff0a7b82 */ /* 0x000ea20000000800 */
[----:B------:R-:W-:Y:S01]  /*0380*/  NOP ;  /* 0x0000000000007918 */ /* 0x000fe20000000000 */
[----:B------:R-:W-:Y:S01]  /*0390*/  IMAD.IADD R6, R18, 0x1, -R7 ;  /* 0x0000000112067824 */ /* 0x000fe200078e0a07 */
[----:B------:R-:W-:Y:S01]  /*03a0*/  LOP3.LUT R8, R8, 0x3ffffffc, RZ, 0xc0, !PT ;  /* 0x3ffffffc08087812 */ /* 0x000fe200078ec0ff */
[----:B------:R-:W-:Y:S01]  /*03b0*/  IMAD.MOV.U32 R22, RZ, RZ, 0x1 ;  /* 0x00000001ff167424 */ /* 0x000fe200078e00ff */
[----:B------:R-:W-:-:S02]  /*03c0*/  ISETP.NE.AND P3, PT, R5, RZ, PT ;  /* 0x000000ff0500720c */ /* 0x000fc40003f65270 */
[----:B------:R-:W-:Y:S01]  /*03d0*/  SHF.R.S32.HI R7, RZ, 0x1f, R6 ;  /* 0x0000001fff077819 */ /* 0x000fe20000011406 */
[----:B------:R-:W-:Y:S01]  /*03e0*/  IMAD.IADD R8, R3, 0x1, -R8 ;  /* 0x0000000103087824 */ /* 0x000fe200078e0a08 */
[----:B------:R-:W3:Y:S02]  /*03f0*/  LDC R12, c[0x0][0x140] ;  /* 0x00005000ff0c7b82 */ /* 0x000ee40000000800 */
[----:B------:R-:W-:Y:S02]  /*0400*/  LEA.HI R7, R7, R6, RZ, 0x3 ;  /* 0x0000000607077211 */ /* 0x000fe400078f18ff */
[----:B-----5:R-:W-:Y:S02]  /*0410*/  ISETP.NE.OR P0, PT, R0, RZ, !P0 ;  /* 0x000000ff0000720c */ /* 0x020fe40004705670 */
[--C-:B------:R-:W-:Y:S02]  /*0420*/  SHF.R.S32.HI R0, RZ, 0x3, R7.reuse ;  /* 0x00000003ff007819 */ /* 0x100fe40000011407 */
[----:B------:R-:W-:-:S02]  /*0430*/  SHF.R.S32.HI R7, RZ, 0x1f, R7 ;  /* 0x0000001fff077819 */ /* 0x000fc40000011407 */
[----:B0-----:R-:W-:Y:S02]  /*0440*/  I2FP.F32.U32 R9, UR8 ;  /* 0x0000000800097c45 */ /* 0x001fe40008201000 */
[----:B------:R-:W-:-:S03]  /*0450*/  LEA.HI R7, R7, R0, RZ, 0x2 ;  /* 0x0000000007077211 */ /* 0x000fc600078f10ff */
[----:B------:R-:W-:Y:S01]  /*0460*/  FMUL R9, R9, UR4 ;  /* 0x0000000409097c20 */ /* 0x000fe20008400000 */
[----:B------:R-:W-:Y:S01]  /*0470*/  LOP3.LUT R7, R7, 0xfffffffc, RZ, 0xc0, !PT ;  /* 0xfffffffc07077812 */ /* 0x000fe200078ec0ff */
[----:B------:R-:W-:Y:S01]  /*0480*/  VOTEU.ALL UP0, P0 ;  /* 0x00000000003f7886 */ /* 0x000fe20000000000 */
[----:B-1----:R-:W-:Y:S01]  /*0490*/  I2FP.F32.U32 R11, R4 ;  /* 0x00000004000b7245 */ /* 0x002fe20000201000 */
[----:B------:R-:W-:Y:S01]  /*04a0*/  ULDC UR4, c[0x0][0x154] ;  /* 0x0000550000047ab9 */ /* 0x000fe20000000800 */
[----:B------:R-:W-:Y:S01]  /*04b0*/  VOTEU.ALL UP1, P0 ;  /* 0x00000000003f7886 */ /* 0x000fe20000020000 */
[----:B------:R-:W-:Y:S01]  /*04c0*/  IMAD.IADD R7, R0, 0x1, -R7 ;  /* 0x0000000100077824 */ /* 0x000fe200078e0a07 */
[----:B------:R-:W0:Y:S01]  /*04d0*/  F2I.U32.TRUNC.NTZ R9, R9 ;  /* 0x0000000900097305 */ /* 0x000e22000020f000 */
[----:B------:R-:W1:Y:S01]  /*04e0*/  @!UP0 S2UR UR7, SR_CgaCtaId ;  /* 0x00000000000789c3 */ /* 0x000e620000008800 */
[----:B------:R-:W-:Y:S01]  /*04f0*/  @!UP0 UMOV UR6, 0x400 ;  /* 0x0000040000068882 */ /* 0x000fe20000000000 */
[----:B------:R-:W-:Y:S01]  /*0500*/  IMAD R8, R8, 0x4, R7 ;  /* 0x0000000408087824 */ /* 0x000fe200078e0207 */
[----:B---3--:R-:W-:-:S04]  /*0510*/  ISETP.EQ.U32.AND P2, PT, R12, 0x1, PT ;  /* 0x000000010c00780c */ /* 0x008fc80003f42070 */
[----:B------:R-:W-:-:S04]  /*0520*/  SHF.R.S32.HI R3, RZ, 0x1f, R8 ;  /* 0x0000001fff037819 */ /* 0x000fc80000011408 */
[----:B------:R-:W-:Y:S01]  /*0530*/  LEA.HI R0, R3, R8, RZ, 0x2 ;  /* 0x0000000803007211 */ /* 0x000fe200078f10ff */
[----:B0-----:R-:W-:-:S03]  /*0540*/  IMAD.MOV R7, RZ, RZ, -R9 ;  /* 0x000000ffff077224 */ /* 0x001fc600078e0a09 */
[----:B------:R-:W-:Y:S01]  /*0550*/  LOP3.LUT R9, R0, 0xfffffffc, RZ, 0xc0, !PT ;  /* 0xfffffffc00097812 */ /* 0x000fe200078ec0ff */
[----:B--2---:R-:W-:Y:S02]  /*0560*/  IMAD R3, R10, R7, UR8 ;  /* 0x000000080a037e24 */ /* 0x004fe4000f8e0207 */
[----:B------:R-:W-:Y:S02]  /*0570*/  FMUL R10, R11, UR4 ;  /* 0x000000040b0a7c20 */ /* 0x000fe40008400000 */
[C---:B------:R-:W-:Y:S01]  /*0580*/  IMAD.IADD R0, R8.reuse, 0x1, -R9 ;  /* 0x0000000108007824 */ /* 0x040fe200078e0a09 */
[----:B------:R-:W0:Y:S01]  /*0590*/  LDC R7, c[0x0][0x148] ;  /* 0x00005200ff077b82 */ /* 0x000e220000000800 */
[----:B------:R-:W-:Y:S01]  /*05a0*/  SHF.R.S32.HI R9, RZ, 0x1f, R2 ;  /* 0x0000001fff097819 */ /* 0x000fe20000011402 */
[----:B------:R-:W-:Y:S01]  /*05b0*/  IMAD.SHL.U32 R11, R8, 0x4, RZ ;  /* 0x00000004080b7824 */ /* 0x000fe200078e00ff */
[----:B------:R-:W-:Y:S01]  /*05c0*/  UMOV UR4, 0x20 ;  /* 0x0000002000047882 */ /* 0x000fe20000000000 */
[----:B------:R-:W-:Y:S01]  /*05d0*/  ISETP.NE.AND P4, PT, R0, R3, PT ;  /* 0x000000030000720c */ /* 0x000fe20003f85270 */
[----:B------:R-:W2:Y:S01]  /*05e0*/  F2I.U32.TRUNC.NTZ R10, R10 ;  /* 0x0000000a000a7305 */ /* 0x000ea2000020f000 */
[----:B------:R-:W-:Y:S01]  /*05f0*/  LEA.HI R9, R9, R2, RZ, 0x2 ;  /* 0x0000000209097211 */ /* 0x000fe200078f10ff */
[----:B------:R-:W-:-:S04]  /*0600*/  @!UP0 UIADD3 UR4, -UR4, 0x100000, URZ ;  /* 0x0010000004048890 */ /* 0x000fc8000fffe13f */
[----:B------:R-:W-:Y:S02]  /*0610*/  @!UP0 USHF.L.U32 UR5, UR4, 0xb, URZ ;  /* 0x0000000b04058899 */ /* 0x000fe4000800063f */
[----:B------:R-:W-:Y:S01]  /*0620*/  @!UP0 USHF.L.U32 UR4, UR4, 0x1, URZ ;  /* 0x0000000104048899 */ /* 0x000fe2000800063f */
[----:B------:R-:W-:Y:S01]  /*0630*/  LOP3.LUT R152, R8, 0xc, R11, 0x78, !PT ;  /* 0x0000000c08987812 */ /* 0x000fe200078e780b */
[----:B-1----:R-:W-:Y:S01]  /*0640*/  @!UP0 ULEA UR6, UR7, UR6, 0x18 ;  /* 0x0000000607068291 */ /* 0x002fe2000f8ec03f */
[----:B------:R-:W-:Y:S01]  /*0650*/  LOP3.LUT R9, R9, 0xfffffffc, RZ, 0xc0, !PT ;  /* 0xfffffffc09097812 */ /* 0x000fe200078ec0ff */
[----:B------:R-:W-:Y:S01]  /*0660*/  VOTEU.ALL UP0, P0 ;  /* 0x00000000003f7886 */ /* 0x000fe20000000000 */
[----:B------:R-:W-:Y:S01]  /*0670*/  LOP3.LUT P0, RZ, R6, 0x7, RZ, 0xc0, !PT ;  /* 0x0000000706ff7812 */ /* 0x000fe2000780c0ff */
[----:B------:R-:W-:Y:S02]  /*0680*/  VIADD R6, R5, 0xffffffff ;  /* 0xffffffff05067836 */ /* 0x000fe40000000000 */
[----:B------:R-:W-:Y:S01]  /*0690*/  IMAD.IADD R0, R2, 0x1, -R9 ;  /* 0x0000000102007824 */ /* 0x000fe200078e0a09 */
[----:B------:R-:W-:-:S02]  /*06a0*/  ISETP.LT.U32.AND P0, PT, R152, 0x8, !P0 ;  /* 0x000000089800780c */ /* 0x000fc40004701070 */
[----:B------:R-:W-:Y:S01]  /*06b0*/  @P4 SHF.R.S32.HI R9, RZ, 0x1f, R152 ;  /* 0x0000001fff094819 */ /* 0x000fe20000011498 */
[----:B--2---:R-:W-:Y:S01]  /*06c0*/  IMAD.MOV R21, RZ, RZ, -R10 ;  /* 0x000000ffff157224 */ /* 0x004fe200078e0a0a */
[C---:B------:R-:W-:Y:S01]  /*06d0*/  ISETP.NE.AND P1, PT, R0.reuse, 0x3, PT ;  /* 0x000000030000780c */ /* 0x040fe20003f25270 */
[----:B------:R-:W1:Y:S02]  /*06e0*/  FENCE.VIEW.ASYNC.S ;  /* 0x00000000000073c6 */ /* 0x000e640000000000 */
[----:B-1----:R1:W2:Y:S01]  /*06f0*/  @!UP0 SYNCS.EXCH.64 URZ, [UR6+0x50], UR4 ;  /* 0x00005004063f85b2 */ /* 0x0022a20008000100 */
[----:B------:R-:W-:Y:S01]  /*0700*/  @P4 LEA.HI R9, R9, R152, RZ, 0x2 ;  /* 0x0000009809094211 */ /* 0x000fe200078f10ff */
[----:B0-----:R-:W-:Y:S01]  /*0710*/  IMAD R2, R7, R21, R4 ;  /* 0x0000001507027224 */ /* 0x001fe200078e0204 */
[----:B------:R-:W-:Y:S02]  /*0720*/  ISETP.EQ.OR P1, PT, R0, RZ, !P1 ;  /* 0x000000ff0000720c */ /* 0x000fe40004f22670 */
[----:B------:R-:W-:-:S02]  /*0730*/  @P4 SHF.R.S32.HI R9, RZ, 0x2, R9 ;  /* 0x00000002ff094819 */ /* 0x000fc40000011409 */
[----:B------:R-:W-:Y:S02]  /*0740*/  ISETP.EQ.AND P1, PT, R5, RZ, P1 ;  /* 0x000000ff0500720c */ /* 0x000fe40000f22270 */
[----:B------:R-:W-:Y:S02]  /*0750*/  @P4 ISETP.NE.AND P5, PT, R9, R2, PT ;  /* 0x000000020900420c */ /* 0x000fe40003fa5270 */
[----:B------:R-:W-:Y:S02]  /*0760*/  ISETP.GE.U32.AND P6, PT, R6, 0x2, PT ;  /* 0x000000020600780c */ /* 0x000fe40003fc6070 */
[----:B------:R-:W-:Y:S02]  /*0770*/  SEL R9, RZ, 0x1, !P0 ;  /* 0x00000001ff097807 */ /* 0x000fe40004000000 */
[----:B------:R-:W-:Y:S01]  /*0780*/  @P4 SEL R22, RZ, 0x1, P5 ;  /* 0x00000001ff164807 */ /* 0x000fe20002800000 */
[----:B------:R1:W0:Y:S01]  /*0790*/  @!UP1 SYNCS.EXCH.64 URZ, [UR6+0x58], UR4 ;  /* 0x00005804063f95b2 */ /* 0x0002220008000100 */
[----:B------:R-:W-:Y:S01]  /*07a0*/  SEL R19, RZ, 0x1, !P1 ;  /* 0x00000001ff137807 */ /* 0x000fe20004800000 */
[----:B------:R-:W-:Y:S01]  /*07b0*/  NOP ;  /* 0x0000000000007918 */ /* 0x000fe20000000000 */
[----:B------:R-:W-:-:S02]  /*07c0*/  LOP3.LUT R22, R22, R9, RZ, 0xc0, !PT ;  /* 0x0000000916167212 */ /* 0x000fc400078ec0ff */
[----:B------:R-:W-:Y:S01]  /*07d0*/  SEL R19, R19, 0x2, P6 ;  /* 0x0000000213137807 */ /* 0x000fe20003000000 */
[----:B-12---:R-:W-:Y:S06]  /*07e0*/  @!P2 BRA `(.L_x_3) ;  /* 0x000000000008a947 */ /* 0x006fec0003800000 */
[----:B0---4-:R-:W-:Y:S01]  /*07f0*/  UCGABAR_ARV ;  /* 0x00000000000079c7 */ /* 0x011fe20008000000 */
[----:B------:R-:W-:Y:S05]  /*0800*/  BRA `(.L_x_4) ;  /* 0x0000000000047947 */ /* 0x000fea0003800000 */
.L_x_3:
[----:B0---4-:R-:W-:Y:S01]  /*0810*/  NOP ;  /* 0x0000000000007918 */ /* 0x011fe20000000000 */
.L_x_4:
[----:B------:R-:W0:Y:S01]  /*0820*/  LDC R2, c[0x0][0x65c] ;  /* 0x00019700ff027b82 */ /* 0x000e220000000800 */
[----:B------:R-:W-:Y:S02]  /*0830*/  IMAD.U32 R8, RZ, RZ, UR8 ;  /* 0x00000008ff087e24 */ /* 0x000fe4000f8e00ff */
[----:B------:R-:W-:Y:S01]  /*0840*/  IMAD.MOV.U32 R9, RZ, RZ, RZ ;  /* 0x000000ffff097224 */ /* 0x000fe200078e00ff */
[----:B0-----:R-:W-:-:S04]  /*0850*/  ISETP.NE.AND P1, PT, R2, 0x1, PT ;  /* 0x000000010200780c */ /* 0x001fc80003f25270 */
[----:B------:R-:W-:-:S09]  /*0860*/  P2R R5, PR, RZ, 0x2 ;  /* 0x00000002ff057803 */ /* 0x000fd20000000000 */
[----:B------:R-:W0:Y:S01]  /*0870*/  @P1 LDC R17, c[0x0][0x10] ;  /* 0x00000400ff111b82 */ /* 0x000e220000000800 */
[----:B------:R-:W-:Y:S02]  /*0880*/  @P1 IMAD.MOV.U32 R5, RZ, RZ, RZ ;  /* 0x000000ffff051224 */ /* 0x000fe400078e00ff */
[----:B------:R-:W-:-:S05]  /*0890*/  @P1 IMAD.MOV.U32 R13, RZ, RZ, RZ ;  /* 0x000000ffff0d1224 */ /* 0x000fca00078e00ff */
[----:B------:R-:W1:Y:S01]  /*08a0*/  @!P1 LDC R11, c[0x0][0xc] ;  /* 0x00000300ff0b9b82 */ /* 0x000e620000000800 */
[----:B0-----:R-:W-:-:S04]  /*08b0*/  @P1 IMAD.WIDE.U32 R16, R17, UR8, R4 ;  /* 0x0000000811101c25 */ /* 0x001fc8000f8e0004 */
[----:B------:R-:W-:Y:S02]  /*08c0*/  @P1 IMAD.IADD R17, R17, 0x1, R13 ;  /* 0x0000000111111824 */ /* 0x000fe400078e020d */
[----:B-1----:R-:W-:-:S04]  /*08d0*/  @!P1 IMAD.WIDE.U32 R8, R4, R11, R8 ;  /* 0x0000000b04089225 */ /* 0x002fc800078e0008 */
[----:B------:R-:W-:Y:S02]  /*08e0*/  @!P1 IMAD.MOV.U32 R16, RZ, RZ, R8 ;  /* 0x000000ffff109224 */ /* 0x000fe400078e0008 */
[----:B------:R-:W-:Y:S01]  /*08f0*/  @!P1 IMAD.MOV.U32 R17, RZ, RZ, R9 ;  /* 0x000000ffff119224 */ /* 0x000fe200078e0009 */
[----:B------:R-:W-:Y:S06]  /*0900*/  @!P2 BRA `(.L_x_5) ;  /* 0x00000000000ca947 */ /* 0x000fec0003800000 */
[----:B------:R-:W-:Y:S01]  /*0910*/  UCGABAR_WAIT ;  /* 0x0000000000007dc7 */ /* 0x000fe20008000000 */
[----:B------:R-:W-:Y:S01]  /*0920*/  CCTL.IVALL ;  /* 0x00000000ff00798f */ /* 0x000fe20002000000 */
[----:B------:R-:W-:Y:S05]  /*0930*/  BRA `(.L_x_6) ;  /* 0x0000000000047947 */ /* 0x000fea0003800000 */
.L_x_5:
[----:B------:R-:W-:Y:S06]  /*0940*/  BAR.SYNC.DEFER_BLOCKING 0x0 ;  /* 0x0000000000007b1d */ /* 0x000fec0000010000 */
.L_x_6:
[----:B------:R-:W-:Y:S05]  /*0950*/  @!P3 BRA `(.L_x_7) ;  /* 0x00000080005cb947 */ /* 0x000fea0003800000 */
[----:B------:R-:W-:-:S13]  /*0960*/  ISETP.GT.U32.AND P0, PT, R6, 0x1, PT ;  /* 0x000000010600780c */ /* 0x000fda0003f04070 */
[----:B------:R-:W-:Y:S05]  /*0970*/  @P0 EXIT ;  /* 0x000000000000094d */ /* 0x000fea0003800000 */
[----:B------:R-:W-:Y:S01]  /*0980*/  ULDC.64 UR4, c[0x0][0x650] ;  /* 0x0001940000047ab9 */ /* 0x000fe20000000a00 */
[----:B------:R-:W-:Y:S01]  /*0990*/  PRMT R0, RZ, 0x7610, R0 ;  /* 0x00007610ff007816 */ /* 0x000fe20000000000 */
[----:B------:R-:W-:Y:S01]  /*09a0*/  IMAD.MOV.U32 R154, RZ, RZ, -0x1 ;  /* 0xffffffffff9a7424 */ /* 0x000fe200078e00ff */
[----:B------:R-:W-:Y:S01]  /*09b0*/  ISETP.GE.U32.AND P0, PT, R16, UR4, PT ;  /* 0x0000000410007c0c */ /* 0x000fe2000bf06070 */
[----:B------:R-:W-:Y:S02]  /*09c0*/  IMAD.MOV.U32 R153, RZ, RZ, -0x1 ;  /* 0xffffffffff997424 */ /* 0x000fe400078e00ff */
[----:B------:R-:W-:Y:S01]  /*09d0*/  IMAD.MOV.U32 R23, RZ, RZ, -0x1 ;  /* 0xffffffffff177424 */ /* 0x000fe200078e00ff */
[----:B------:R-:W-:-:S13]  /*09e0*/  ISETP.GE.U32.AND.EX P0, PT, R17, UR5, PT, P0 ;  /* 0x0000000511007c0c */ /* 0x000fda000bf06100 */
[----:B------:R-:W-:Y:S05]  /*09f0*/  @P0 BRA `(.L_x_8) ;  /* 0x00000004002c0947 */ /* 0x000fea0003800000 */
[----:B------:R-:W0:Y:S01]  /*0a00*/  LDC.64 R24, c[0x0][0x628] ;  /* 0x00018a00ff187b82 */ /* 0x000e220000000a00 */
[----:B------:R-:W-:Y:S02]  /*0a10*/  IMAD.MOV.U32 R8, RZ, RZ, R16 ;  /* 0x000000ffff087224 */ /* 0x000fe400078e0010 */
[----:B------:R-:W-:-:S05]  /*0a20*/  IMAD.MOV.U32 R9, RZ, RZ, R17 ;  /* 0x000000ffff097224 */ /* 0x000fca00078e0011 */
[----:B------:R-:W1:Y:S08]  /*0a30*/  LDC R0, c[0x0][0x630] ;  /* 0x00018c00ff007b82 */ /* 0x000e700000000800 */
[----:B------:R-:W2:Y:S01]  /*0a40*/  LDC.64 R26, c[0x0][0x620] ;  /* 0x00018800ff1a7b82 */ /* 0x000ea20000000a00 */
[----:B0-----:R-:W-:-:S04]  /*0a50*/  ISETP.NE.U32.AND P0, PT, R24, RZ, PT ;  /* 0x000000ff1800720c */ /* 0x001fc80003f05070 */
[----:B------:R-:W-:-:S13]  /*0a60*/  ISETP.NE.AND.EX P0, PT, R25, RZ, PT, P0 ;  /* 0x000000ff1900720c */ /* 0x000fda0003f05300 */
[----:B-12---:R-:W-:Y:S05]  /*0a70*/  @!P0 BRA `(.L_x_9) ;  /* 0x0000000000288947 */ /* 0x006fea0003800000 */
[----:B------:R-:W0:Y:S02]  /*0a80*/  LDC R13, c[0x0][0x634] ;  /* 0x00018d00ff0d7b82 */ /* 0x000e240000000800 */
[----:B0-----:R-:W-:-:S05]  /*0a90*/  IADD3 R13, P0, R16, R13, RZ ;  /* 0x0000000d100d7210 */ /* 0x001fca0007f1e0ff */
[----:B------:R-:W-:-:S04]  /*0aa0*/  IMAD.X R15, RZ, RZ, R17, P0 ;  /* 0x000000ffff0f7224 */ /* 0x000fc800000e0611 */
[----:B------:R-:W-:-:S04]  /*0ab0*/  IMAD.WIDE.U32 R8, R15, R24, RZ ;  /* 0x000000180f087225 */ /* 0x000fc800078e00ff */
[----:B------:R-:W-:-:S04]  /*0ac0*/  IMAD.WIDE.U32 R10, P0, R13, R25, R8 ;  /* 0x000000190d0a7225 */ /* 0x000fc80007800008 */
[----:B------:R-:W-:-:S04]  /*0ad0*/  IMAD.WIDE.U32 R8, R13, R24, RZ ;  /* 0x000000180d087225 */ /* 0x000fc800078e00ff */
[----:B------:R-:W-:Y:S01]  /*0ae0*/  IMAD.X R13, RZ, RZ, RZ, P0 ;  /* 0x000000ffff0d7224 */ /* 0x000fe200000e06ff */
[----:B------:R-:W-:Y:S01]  /*0af0*/  IADD3 RZ, P0, R9, R10, RZ ;  /* 0x0000000a09ff7210 */ /* 0x000fe20007f1e0ff */
[----:B------:R-:W-:-:S04]  /*0b00*/  IMAD.MOV.U32 R12, RZ, RZ, R11 ;  /* 0x000000ffff0c7224 */ /* 0x000fc800078e000b */
[----:B------:R-:W-:-:S08]  /*0b10*/  IMAD.WIDE.U32.X R8, R15, R25, R12, P0 ;  /* 0x000000190f087225 */ /* 0x000fd000000e040c */
.L_x_9:
[----:B------:R-:W0:Y:S01]  /*0b20*/  LDC.64 R24, c[0x0][0x640] ;  /* 0x00019000ff187b82 */ /* 0x000e220000000a00 */
[-CC-:B------:R-:W-:Y:S01]  /*0b30*/  SHF.R.U64 R28, R8, R0.reuse, R9.reuse ;  /* 0x00000000081c7219 */ /* 0x180fe20000001209 */
[----:B------:R-:W-:Y:S01]  /*0b40*/  IMAD R30, R7, R21, R4 ;  /* 0x00000015071e7224 */ /* 0x000fe200078e0204 */
[----:B------:R-:W-:Y:S01]  /*0b50*/  SHF.R.U32.HI R0, RZ, R0, R9 ;  /* 0x00000000ff007219 */ /* 0x000fe20000011609 */
[----:B------:R-:W-:Y:S01]  /*0b60*/  IMAD.MOV.U32 R21, RZ, RZ, 0x1 ;  /* 0x00000001ff157424 */ /* 0x000fe200078e00ff */
[----:B------:R-:W-:-:S03]  /*0b70*/  IADD3 R5, P0, RZ, -R28, RZ ;  /* 0x8000001cff057210 */ /* 0x000fc60007f1e0ff */
[----:B------:R-:W1:Y:S02]  /*0b80*/  LDC R6, c[0x0][0x618] ;  /* 0x00018600ff067b82 */ /* 0x000e640000000800 */
[----:B------:R-:W-:-:S04]  /*0b90*/  IMAD.X R9, RZ, RZ, ~R0, P0 ;  /* 0x000000ffff097224 */ /* 0x000fc800000e0e00 */
[-C--:B------:R-:W-:Y:S02]  /*0ba0*/  IMAD R0, R9, R26.reuse, RZ ;  /* 0x0000001a09007224 */ /* 0x080fe400078e02ff */
[----:B------:R-:W2:Y:S01]  /*0bb0*/  LDC R11, c[0x0][0x608] ;  /* 0x00018200ff0b7b82 */ /* 0x000ea20000000800 */
[----:B------:R-:W-:-:S04]  /*0bc0*/  IMAD.WIDE.U32 R8, R5, R26, R16 ;  /* 0x0000001a05087225 */ /* 0x000fc800078e0010 */
[----:B------:R-:W-:-:S03]  /*0bd0*/  IMAD R5, R5, R27, R0 ;  /* 0x0000001b05057224 */ /* 0x000fc600078e0200 */
[----:B------:R-:W3:Y:S01]  /*0be0*/  LDC R12, c[0x0][0x658] ;  /* 0x00019600ff0c7b82 */ /* 0x000ee20000000800 */
[----:B0-----:R-:W-:Y:S01]  /*0bf0*/  ISETP.NE.U32.AND P0, PT, R24, RZ, PT ;  /* 0x000000ff1800720c */ /* 0x001fe20003f05070 */
[----:B------:R-:W-:Y:S02]  /*0c00*/  IMAD.IADD R5, R9, 0x1, R5 ;  /* 0x0000000109057824 */ /* 0x000fe400078e0205 */
[----:B------:R-:W-:Y:S01]  /*0c10*/  IMAD.MOV.U32 R9, RZ, RZ, -0x1 ;  /* 0xffffffffff097424 */ /* 0x000fe200078e00ff */
[----:B------:R-:W-:-:S03]  /*0c20*/  ISETP.NE.AND.EX P0, PT, R25, RZ, PT, P0 ;  /* 0x000000ff1900720c */ /* 0x000fc60003f05300 */
[----:B------:R-:W0:Y:S01]  /*0c30*/  LDC R15, c[0x0][0x600] ;  /* 0x00018000ff0f7b82 */ /* 0x000e220000000800 */
[-CC-:B-1----:R-:W-:Y:S02]  /*0c40*/  SHF.R.U64 R13, R8, R6.reuse, R5.reuse ;  /* 0x00000006080d7219 */ /* 0x182fe40000001205 */
[----:B------:R-:W-:-:S05]  /*0c50*/  SHF.R.U32.HI R0, RZ, R6, R5 ;  /* 0x00000006ff007219 */ /* 0x000fca0000011605 */
[----:B------:R-:W1:Y:S01]  /*0c60*/  LDC R14, c[0x0][0x648] ;  /* 0x00019200ff0e7b82 */ /* 0x000e620000000800 */
[-CC-:B--2---:R-:W-:Y:S02]  /*0c70*/  SHF.R.U64 R27, R13, R11.reuse, R0.reuse ;  /* 0x0000000b0d1b7219 */ /* 0x184fe40000001200 */
[----:B------:R-:W-:-:S05]  /*0c80*/  SHF.R.U32.HI R5, RZ, R11, R0 ;  /* 0x0000000bff057219 */ /* 0x000fca0000011600 */
[----:B------:R-:W2:Y:S01]  /*0c90*/  LDC R20, c[0x0][0x638] ;  /* 0x00018e00ff147b82 */ /* 0x000ea20000000800 */
[-CC-:B---3--:R-:W-:Y:S02]  /*0ca0*/  SHF.R.U64 R26, R27, R12.reuse, R5.reuse ;  /* 0x0000000c1b1a7219 */ /* 0x188fe40000001205 */
[-C--:B------:R-:W-:Y:S02]  /*0cb0*/  SHF.L.U32 R0, R9, R12.reuse, RZ ;  /* 0x0000000c09007219 */ /* 0x080fe400000006ff */
[----:B------:R-:W-:Y:S01]  /*0cc0*/  SHF.R.U32.HI R5, RZ, R12, R5 ;  /* 0x0000000cff057219 */ /* 0x000fe20000011605 */
[----:B------:R-:W-:Y:S01]  /*0cd0*/  IMAD.MOV.U32 R4, RZ, RZ, R26 ;  /* 0x000000ffff047224 */ /* 0x000fe200078e001a */
[----:B------:R-:W-:Y:S01]  /*0ce0*/  LOP3.LUT R10, RZ, R0, RZ, 0x33, !PT ;  /* 0x00000000ff0a7212 */ /* 0x000fe200078e33ff */
[----:B------:R-:W3:Y:S01]  /*0cf0*/  LDC R23, c[0x0][0x610] ;  /* 0x00018400ff177b82 */ /* 0x000ee20000000800 */
[----:B------:R-:W-:Y:S05]  /*0d00*/  @!P0 BRA `(.L_x_10) ;  /* 0x0000000000288947 */ /* 0x000fea0003800000 */
[----:B------:R-:W4:Y:S02]  /*0d10*/  LDC R9, c[0x0][0x64c] ;  /* 0x00019300ff097b82 */ /* 0x000f240000000800 */
[----:B----4-:R-:W-:-:S05]  /*0d20*/  IADD3 R9, P0, R26, R9, RZ ;  /* 0x000000091a097210 */ /* 0x010fca0007f1e0ff */
        /* <DEDUP_REMOVED lines=8> */
.L_x_10:
[----:B-1----:R-:W-:Y:S01]  /*0db0*/  SHF.R.U64 R4, R4, R14, R5 ;  /* 0x0000000e04047219 */ /* 0x002fe20000001205 */
[----:B0-----:R-:W-:Y:S01]  /*0dc0*/  VIADD R6, R15, 0xffffffff ;  /* 0xffffffff0f067836 */ /* 0x001fe20000000000 */
[----:B------:R-:W-:Y:S02]  /*0dd0*/  SHF.L.U32 R0, R21, R12, RZ ;  /* 0x0000000c15007219 */ /* 0x000fe400000006ff */
[----:B------:R-:W-:Y:S01]  /*0de0*/  LOP3.LUT R5, R27, R10, RZ, 0xc0, !PT ;  /* 0x0000000a1b057212 */ /* 0x000fe200078ec0ff */
[----:B------:R-:W-:Y:S01]  /*0df0*/  IMAD.MOV R7, RZ, RZ, -R4 ;  /* 0x000000ffff077224 */ /* 0x000fe200078e0a04 */
[----:B------:R-:W-:Y:S02]  /*0e00*/  SEL R3, R3, R30, !P1 ;  /* 0x0000001e03037207 */ /* 0x000fe40004800000 */
[----:B------:R-:W-:Y:S01]  /*0e10*/  LOP3.LUT R6, R13, R6, RZ, 0xc0, !PT ;  /* 0x000000060d067212 */ /* 0x000fe200078ec0ff */
[----:B------:R-:W-:Y:S02]  /*0e20*/  IMAD R4, R0, R4, R5 ;  /* 0x0000000400047224 */ /* 0x000fe400078e0205 */
[----:B--2---:R-:W-:-:S02]  /*0e30*/  IMAD R0, R7, R20, R26 ;  /* 0x0000001407007224 */ /* 0x004fc400078e021a */
[----:B---3--:R-:W-:Y:S02]  /*0e40*/  IMAD R3, R4, R23, R3 ;  /* 0x0000001704037224 */ /* 0x008fe400078e0203 */
[----:B------:R-:W-:Y:S02]  /*0e50*/  IMAD R154, R0, R15, R6 ;  /* 0x0000000f009a7224 */ /* 0x000fe400078e0206 */
[----:B------:R-:W-:Y:S02]  /*0e60*/  IMAD.MOV.U32 R4, RZ, RZ, 0x1 ;  /* 0x00000001ff047424 */ /* 0x000fe400078e00ff */
[----:B------:R-:W-:Y:S01]  /*0e70*/  IMAD.MOV.U32 R23, RZ, RZ, R28 ;  /* 0x000000ffff177224 */ /* 0x000fe200078e001c */
[----:B------:R-:W-:Y:S02]  /*0e80*/  SEL R153, R154, R3, !P1 ;  /* 0x000000039a997207 */ /* 0x000fe40004800000 */
[----:B------:R-:W-:Y:S02]  /*0e90*/  PRMT R0, R4, 0x7610, R0 ;  /* 0x0000761004007816 */ /* 0x000fe40000000000 */
[----:B------:R-:W-:-:S07]  /*0ea0*/  SEL R154, R3, R154, !P1 ;  /* 0x0000009a039a7207 */ /* 0x000fce0004800000 */
.L_x_8:
[----:B------:R-:W-:-:S08]  /*0eb0*/  NOP ;  /* 0x0000000000007918 */ /* 0x000fd00000000000 */
[----:B------:R-:W0:Y:S02]  /*0ec0*/  USETMAXREG.TRY_ALLOC.CTAPOOL UP0, 0xe8 ;  /* 0x000000e8000079c8 */ /* 0x000e240008000600 */
[----:B0-----:R-:W-:-:S13]  /*0ed0*/  PLOP3.LUT P0, PT, PT, PT, UP0, 0x80, 0x0 ;  /* 0x000000000000781c */ /* 0x001fda0003f0f008 */
[----:B------:R-:W-:Y:S05]  /*0ee0*/  @!P0 BRA `(.L_x_8) ;  /* 0xfffffffc00f08947 */ /* 0x000fea000383ffff */
[----:B------:R-:W-:Y:S01]  /*0ef0*/  ULDC.64 UR4, c[0x0][0x598] ;  /* 0x0001660000047ab9 */ /* 0x000fe20000000a00 */
[----:B------:R-:W-:Y:S01]  /*0f00*/  ULDC.64 UR36, c[0x0][0x208] ;  /* 0x0000820000247ab9 */ /* 0x000fe20000000a00 */
[----:B------:R-:W-:-:S04]  /*0f10*/  ISETP.NE.U32.AND P0, PT, RZ, UR4, PT ;  /* 0x00000004ff007c0c */ /* 0x000fc8000bf05070 */
[----:B------:R-:W-:-:S13]  /*0f20*/  ISETP.NE.AND.EX P0, PT, RZ, UR5, PT, P0 ;  /* 0x00000005ff007c0c */ /* 0x000fda000bf05300 */
[----:B------:R-:W-:Y:S05]  /*0f30*/  @!P0 BRA `(.L_x_11) ;  /* 0x00000000001c8947 */ /* 0x000fea0003800000 */
[----:B------:R-:W0:Y:S02]  /*0f40*/  LDC.64 R4, c[0x0][0x598] ;  /* 0x00016600ff047b82 */ /* 0x000e240000000a00 */
[----:B0-----:R-:W2:Y:S02]  /*0f50*/  LDG.E.64 R4, desc[UR36][R4.64] ;  /* 0x0000002404047981 */ /* 0x001ea4000c1e1b00 */
[----:B--2---:R-:W-:-:S04]  /*0f60*/  ISETP.NE.U32.AND P0, PT, R4, RZ, PT ;  /* 0x000000ff0400720c */ /* 0x004fc80003f05070 */
[----:B------:R-:W-:-:S13]  /*0f70*/  ISETP.NE.AND.EX P0, PT, R5, RZ, PT, P0 ;  /* 0x000000ff0500720c */ /* 0x000fda0003f05300 */
[----:B------:R-:W-:Y:S05]  /*0f80*/  @!P0 BRA `(.L_x_11) ;  /* 0x0000000000088947 */ /* 0x000fea0003800000 */
[----:B------:R0:W5:Y:S01]  /*0f90*/  LD.E R155, desc[UR36][R4.64] ;  /* 0x00000024049b7980 */ /* 0x000162000c101900 */
[----:B------:R-:W-:Y:S05]  /*0fa0*/  BRA `(.L_x_12) ;  /* 0x0000000000247947 */ /* 0x000fea0003800000 */
.L_x_11:
[----:B------:R-:W-:Y:S02]  /*0fb0*/  ULDC.64 UR4, c[0x0][0x588] ;  /* 0x0001620000047ab9 */ /* 0x000fe40000000a00 */
[----:B------:R-:W-:-:S04]  /*0fc0*/  ISETP.NE.U32.AND P0, PT, RZ, UR4, PT ;  /* 0x00000004ff007c0c */ /* 0x000fc8000bf05070 */
[----:B------:R-:W-:-:S13]  /*0fd0*/  ISETP.NE.AND.EX P0, PT, RZ, UR5, PT, P0 ;  /* 0x00000005ff007c0c */ /* 0x000fda000bf05300 */
[----:B------:R-:W-:Y:S05]  /*0fe0*/  @!P0 BRA `(.L_x_13) ;  /* 0x00000000000c8947 */ /* 0x000fea0003800000 */
[----:B------:R-:W0:Y:S02]  /*0ff0*/  LDC.64 R4, c[0x0][0x588] ;  /* 0x00016200ff047b82 */ /* 0x000e240000000a00 */
[----:B0-----:R1:W5:Y:S01]  /*1000*/  LDG.E R155, desc[UR36][R4.64] ;  /* 0x00000024049b7981 */ /* 0x001362000c1e1900 */
[----:B------:R-:W-:Y:S05]  /*1010*/  BRA `(.L_x_12) ;  /* 0x0000000000087947 */ /* 0x000fea0003800000 */
.L_x_13:
[----:B------:R-:W-:Y:S02]  /*1020*/  ULDC UR4, c[0x0][0x580] ;  /* 0x0001600000047ab9 */ /* 0x000fe40000000800 */
[----:B------:R-:W-:-:S07]  /*1030*/  IMAD.U32 R155, RZ, RZ, UR4 ;  /* 0x00000004ff9b7e24 */ /* 0x000fce000f8e00ff */
.L_x_12:
[----:B------:R-:W-:Y:S02]  /*1040*/  ULDC.64 UR4, c[0x0][0x5a0] ;  /* 0x0001680000047ab9 */ /* 0x000fe40000000a00 */
[----:B------:R-:W-:-:S04]  /*1050*/  ISETP.NE.U32.AND P0, PT, RZ, UR4, PT ;  /* 0x00000004ff007c0c */ /* 0x000fc8000bf05070 */
[----:B------:R-:W-:-:S13]  /*1060*/  ISETP.NE.AND.EX P0, PT, RZ, UR5, PT, P0 ;  /* 0x00000005ff007c0c */ /* 0x000fda000bf05300 */
[----:B------:R-:W-:Y:S05]  /*1070*/  @!P0 BRA `(.L_x_14) ;  /* 0x00000000001c8947 */ /* 0x000fea0003800000 */
[----:B01----:R-:W0:Y:S02]  /*1080*/  LDC.64 R4, c[0x0][0x5a0] ;  /* 0x00016800ff047b82 */ /* 0x003e240000000a00 */
[----:B0-----:R-:W2:Y:S02]  /*1090*/  LDG.E.64 R4, desc[UR36][R4.64] ;  /* 0x0000002404047981 */ /* 0x001ea4000c1e1b00 */
[----:B--2---:R-:W-:-:S04]  /*10a0*/  ISETP.NE.U32.AND P0, PT, R4, RZ, PT ;  /* 0x000000ff0400720c */ /* 0x004fc80003f05070 */
[----:B------:R-:W-:-:S13]  /*10b0*/  ISETP.NE.AND.EX P0, PT, R5, RZ, PT, P0 ;  /* 0x000000ff0500720c */ /* 0x000fda0003f05300 */
[----:B------:R-:W-:Y:S05]  /*10c0*/  @!P0 BRA `(.L_x_14) ;  /* 0x0000000000088947 */ /* 0x000fea0003800000 */
[----:B------:R0:W5:Y:S01]  /*10d0*/  LD.E R156, desc[UR36][R4.64] ;  /* 0x00000024049c7980 */ /* 0x000162000c101900 */
[----:B------:R-:W-:Y:S05]  /*10e0*/  BRA `(.L_x_15) ;  /* 0x0000000000247947 */ /* 0x000fea0003800000 */
.L_x_14:
[----:B------:R-:W-:Y:S02]  /*10f0*/  ULDC.64 UR4, c[0x0][0x590] ;  /* 0x0001640000047ab9 */ /* 0x000fe40000000a00 */
[----:B------:R-:W-:-:S04]  /*1100*/  ISETP.NE.U32.AND P0, PT, RZ, UR4, PT ;  /* 0x00000004ff007c0c */ /* 0x000fc8000bf05070 */
[----:B------:R-:W-:-:S13]  /*1110*/  ISETP.NE.AND.EX P0, PT, RZ, UR5, PT, P0 ;  /* 0x00000005ff007c0c */ /* 0x000fda000bf05300 */
[----:B------:R-:W-:Y:S05]  /*1120*/  @!P0 BRA `(.L_x_16) ;  /* 0x00000000000c8947 */ /* 0x000fea0003800000 */
[----:B------:R-:W2:Y:S02]  /*1130*/  LDC.64 R156, c[0x0][0x590] ;  /* 0x00016400ff9c7b82 */ /* 0x000ea40000000a00 */
[----:B--2---:R2:W5:Y:S01]  /*1140*/  LDG.E R156, desc[UR36][R156.64] ;  /* 0x000000249c9c7981 */ /* 0x004562000c1e1900 */
[----:B------:R-:W-:Y:S05]  /*1150*/  BRA `(.L_x_15) ;  /* 0x0000000000087947 */ /* 0x000fea0003800000 */
.L_x_16:
[----:B------:R-:W-:Y:S02]  /*1160*/  ULDC UR4, c[0x0][0x584] ;  /* 0x0001610000047ab9 */ /* 0x000fe40000000800 */
[----:B------:R-:W-:-:S07]  /*1170*/  IMAD.U32 R156, RZ, RZ, UR4 ;  /* 0x00000004ff9c7e24 */ /* 0x000fce000f8e00ff */
.L_x_15:
[----:B------:R-:W-:-:S13]  /*1180*/  LOP3.LUT P0, RZ, R0, 0xff, RZ, 0xc0, !PT ;  /* 0x000000ff00ff7812 */ /* 0x000fda000780c0ff */
[----:B------:R-:W-:Y:S05]  /*1190*/  @!P0 EXIT ;  /* 0x000000000000894d */ /* 0x000fea0003800000 */
[----:B------:R-:W-:Y:S01]  /*11a0*/  ULDC UR4, c[0x0][0x28c] ;  /* 0x0000a30000047ab9 */ /* 0x000fe20000000800 */
[----:B--2---:R-:W-:Y:S01]  /*11b0*/  LOP3.LUT R157, R19, 0x1, RZ, 0xfc, !PT ;  /* 0x00000001139d7812 */ /* 0x004fe200078efcff */
[----:B------:R-:W-:Y:S01]  /*11c0*/  UIADD3 UR4, UR4, 0x1f, URZ ;  /* 0x0000001f04047890 */ /* 0x000fe2000fffe03f */
[----:B------:R-:W-:Y:S01]  /*11d0*/  UMOV UR38, URZ ;  /* 0x0000003f00267c82 */ /* 0x000fe20008000000 */
[----:B------:R-:W-:Y:S02]  /*11e0*/  UMOV UR39, URZ ;  /* 0x0000003f00277c82 */ /* 0x000fe40008000000 */
[----:B------:R-:W-:-:S04]  /*11f0*/  USHF.R.S32.HI UR5, URZ, 0x1f, UR4 ;  /* 0x0000001f3f057899 */ /* 0x000fc80008011404 */
[----:B------:R-:W-:-:S04]  /*1200*/  ULEA.HI UR5, UR5, UR4, URZ, 0x5 ;  /* 0x0000000405057291 */ /* 0x000fc8000f8f283f */
[----:B------:R-:W-:-:S12]  /*1210*/  USHF.R.S32.HI UR40, URZ, 0x5, UR5 ;  /* 0x000000053f287899 */ /* 0x000fd80008011405 */
.L_x_290:
[----:B------:R-:W-:Y:S01]  /*1220*/  LOP3.LUT R0, R18, 0x80, RZ, 0xc0, !PT ;  /* 0x0000008012007812 */ /* 0x000fe200078ec0ff */
[----:B--2---:R-:W2:Y:S01]  /*1230*/  S2UR UR7, SR_CgaCtaId ;  /* 0x00000000000779c3 */ /* 0x004ea20000008800 */
[----:B------:R-:W-:Y:S02]  /*1240*/  UMOV UR6, 0x400 ;  /* 0x0000040000067882 */ /* 0x000fe40000000000 */
[----:B------:R-:W-:-:S06]  /*1250*/  SHF.R.U32.HI R0, RZ, 0x7, R0 ;  /* 0x00000007ff007819 */ /* 0x000fcc0000011600 */
[----:B---3--:R-:W3:Y:S01]  /*1260*/  SHFL.IDX PT, R0, R0, RZ, 0x1f ;  /* 0x00001fff00007589 */ /* 0x008ee200000e0000 */
[----:B--2---:R-:W-:Y:S01]  /*1270*/  ULEA UR6, UR7, UR6, 0x18 ;  /* 0x0000000607067291 */ /* 0x004fe2000f8ec03f */
[----:B---3--:R-:W-:-:S13]  /*1280*/  R2UR UR4, R0 ;  /* 0x00000000000472ca */ /* 0x008fda00000e0000 */
[----:B------:R-:W-:-:S04]  /*1290*/  ULEA.HI UR5, UR4, UR4, URZ, 0x1 ;  /* 0x0000000404057291 */ /* 0x000fc8000f8f083f */
[----:B------:R-:W-:-:S04]  /*12a0*/  ULOP3.LUT UR5, UR5, 0x7fffe, URZ, 0xc0, !UPT ;  /* 0x0007fffe05057892 */ /* 0x000fc8000f8ec03f */
[----:B------:R-:W-:-:S03]  /*12b0*/  UIADD3 UR5, UR4, -UR5, URZ ;  /* 0x8000000504057290 */ /* 0x000fc6000fffe03f */
[----:B------:R-:W-:Y:S01]  /*12c0*/  ULDC UR4, c[0x0][0x28c] ;  /* 0x0000a30000047ab9 */ /* 0x000fe20000000800 */
[----:B------:R-:W-:Y:S01]  /*12d0*/  ULEA UR5, UR5, UR6, 0xd ;  /* 0x0000000605057291 */ /* 0x000fe2000f8e683f */
[----:B------:R-:W-:-:S03]  /*12e0*/  ISETP.LT.AND P0, PT, RZ, UR4, PT ;  /* 0x00000004ff007c0c */ /* 0x000fc6000bf01270 */
[----:B------:R-:W-:-:S04]  /*12f0*/  UIADD3 UR5, UR5, 0x100, URZ ;  /* 0x0000010005057890 */ /* 0x000fc8000fffe03f */
[----:B------:R-:W-:-:S04]  /*1300*/  USHF.R.U32.HI UR5, URZ, 0x4, UR5 ;  /* 0x000000043f057899 */ /* 0x000fc80008011605 */
[----:B------:R-:W-:Y:S02]  /*1310*/  ULOP3.LUT UR41, UR5, 0x3fff, URZ, 0xc0, !UPT ;  /* 0x00003fff05297892 */ /* 0x000fe4000f8ec03f */
[----:B-1--4-:R-:W-:Y:S10]  /*1320*/  @P0 BRA `(.L_x_17) ;  /* 0x0000000000400947 */ /* 0x012ff40003800000 */
[----:B------:R-:W-:Y:S01]  /*1330*/  MOV R0, 0x0 ;  /* 0x0000000000007802 */ /* 0x000fe20000000f00 */
[----:B------:R-:W-:Y:S01]  /*1340*/  ULDC.64 UR4, c[0x4][0x68] ;  /* 0x01001a0000047ab9 */ /* 0x000fe20000000a00 */
[----:B------:R-:W-:Y:S01]  /*1350*/  ULDC.64 UR6, c[0x4][0x8] ;  /* 0x0100020000067ab9 */ /* 0x000fe20000000a00 */
[----:B01----:R-:W-:Y:S01]  /*1360*/  IMAD.U32 R4, RZ, RZ, UR4 ;  /* 0x00000004ff047e24 */ /* 0x003fe2000f8e00ff */
[----:B------:R0:W1:Y:S01]  /*1370*/  LDC.64 R14, c[0x4][R0] ;  /* 0x01000000000e7b82 */ /* 0x0000620000000a00 */
[----:B------:R-:W-:Y:S01]  /*1380*/  IMAD.U32 R5, RZ, RZ, UR5 ;  /* 0x00000005ff057e24 */ /* 0x000fe2000f8e00ff */
[----:B------:R-:W-:Y:S01]  /*1390*/  ULDC.64 UR4, c[0x4][0x70] ;  /* 0x01001c0000047ab9 */ /* 0x000fe20000000a00 */
[----:B------:R-:W-:Y:S02]  /*13a0*/  IMAD.U32 R10, RZ, RZ, UR6 ;  /* 0x00000006ff0a7e24 */ /* 0x000fe4000f8e00ff */
[----:B------:R-:W-:Y:S02]  /*13b0*/  IMAD.U32 R6, RZ, RZ, UR4 ;  /* 0x00000004ff067e24 */ /* 0x000fe4000f8e00ff */
[----:B------:R-:W-:-:S02]  /*13c0*/  IMAD.U32 R7, RZ, RZ, UR5 ;  /* 0x00000005ff077e24 */ /* 0x000fc4000f8e00ff */
[----:B------:R-:W-:Y:S02]  /*13d0*/  IMAD.U32 R11, RZ, RZ, UR7 ;  /* 0x00000007ff0b7e24 */ /* 0x000fe4000f8e00ff */
[----:B------:R-:W-:Y:S02]  /*13e0*/  IMAD.MOV.U32 R8, RZ, RZ, 0x1e1 ;  /* 0x000001e1ff087424 */ /* 0x000fe400078e00ff */
[----:B------:R-:W-:Y:S02]  /*13f0*/  IMAD.MOV.U32 R12, RZ, RZ, 0x1 ;  /* 0x00000001ff0c7424 */ /* 0x000fe400078e00ff */
[----:B0-----:R-:W-:-:S07]  /*1400*/  IMAD.MOV.U32 R13, RZ, RZ, RZ ;  /* 0x000000ffff0d7224 */ /* 0x001fce00078e00ff */
[----:B------:R-:W-:-:S07]  /*1410*/  LEPC R20, `(.L_x_17) ;  /* 0x000000001014794e */ /* 0x000fce0000000000 */
[----:B-1---5:R-:W-:Y:S05]  /*1420*/  CALL.ABS.NOINC R14 ;  /* 0x000000000e007343 */ /* 0x022fea0003c00000 */
.L_x_17:
[----:B------:R-:W-:-:S13]  /*1430*/  ISETP.NE.AND P0, PT, R157, 0x3, PT ;  /* 0x000000039d00780c */ /* 0x000fda0003f05270 */
[----:B------:R-:W-:Y:S05]  /*1440*/  @!P0 BRA `(.L_x_18) ;  /* 0x0000000000048947 */ /* 0x000fea0003800000 */
[----:B------:R-:W-:Y:S01]  /*1450*/  BPT.TRAP 0x1 ;  /* 0x000000040000795c */ /* 0x000fe20000300000 */
.L_x_18:
[----:B------:R-:W2:Y:S01]  /*1460*/  S2UR UR5, SR_CgaCtaId ;  /* 0x00000000000579c3 */ /* 0x000ea20000008800 */
[----:B------:R-:W-:Y:S01]  /*1470*/  UMOV UR4, 0x400 ;  /* 0x0000040000047882 */ /* 0x000fe20000000000 */
[----:B------:R-:W-:Y:S02]  /*1480*/  IMAD.U32 R0, RZ, RZ, UR38 ;  /* 0x00000026ff007e24 */ /* 0x000fe4000f8e00ff */
[----:B------:R-:W-:-:S03]  /*1490*/  IMAD.U32 R3, RZ, RZ, UR39 ;  /* 0x00000027ff037e24 */ /* 0x000fc6000f8e00ff */
[----:B------:R-:W-:Y:S01]  /*14a0*/  SHF.L.U32 R0, R0, 0x1f, RZ ;  /* 0x0000001f00007819 */ /* 0x000fe200000006ff */
[----:B--2---:R-:W-:-:S06]  /*14b0*/  ULEA UR4, UR5, UR4, 0x18 ;  /* 0x0000000405047291 */ /* 0x004fcc000f8ec03f */
[----:B------:R-:W-:-:S04]  /*14c0*/  IMAD.U32 R6, RZ, RZ, UR4 ;  /* 0x00000004ff067e24 */ /* 0x000fc8000f8e00ff */
[----:B------:R-:W-:-:S04]  /*14d0*/  IMAD R3, R3, 0x8, R6 ;  /* 0x0000000803037824 */ /* 0x000fc800078e0206 */
[----:B------:R2:W3:Y:S01]  /*14e0*/  SYNCS.PHASECHK.TRANS64.TRYWAIT P1, [R3+URZ], R0 ;  /* 0x00000000030075a7 */ /* 0x0004e2000802017f */
[----:B------:R-:W-:Y:S05]  /*14f0*/  @!P0 BRA `(.L_x_19) ;  /* 0x0000000000048947 */ /* 0x000fea0003800000 */
[----:B------:R-:W-:Y:S01]  /*1500*/  BPT.TRAP 0x1 ;  /* 0x000000040000795c */ /* 0x000fe20000300000 */
.L_x_19:
[----:B---3--:R-:W-:Y:S05]  /*1510*/  @P1 BRA `(.L_x_20) ;  /* 0x0000000000081947 */ /* 0x008fea0003800000 */
[----:B------:R-:W3:Y:S02]  /*1520*/  SYNCS.PHASECHK.TRANS64.TRYWAIT P1, [R3+URZ], R0 ;  /* 0x00000000030075a7 */ /* 0x000ee4000802017f */
[----:B---3--:R-:W-:Y:S05]  /*1530*/  @!P1 BRA `(.L_x_21) ;  /* 0x0000008c00249947 */ /* 0x008fea0003800000 */
.L_x_20:
[----:B------:R-:W-:-:S04]  /*1540*/  UISETP.LT.AND UP0, UPT, UR40, 0x1, UPT ;  /* 0x000000012800788c */ /* 0x000fc8000bf01270 */
[----:B------:R-:W-:-:S06]  /*1550*/  USEL UR4, UR40, 0x1, UP0 ;  /* 0x0000000128047887 */ /* 0x000fcc0008000000 */
[----:B--23--:R-:W-:Y:S01]  /*1560*/  IMAD.U32 R0, RZ, RZ, UR4 ;  /* 0x00000004ff007e24 */ /* 0x00cfe2000f8e00ff */
[----:B------:R-:W-:Y:S05]  /*1570*/  WARPSYNC.ALL ;  /* 0x0000000000007948 */ /* 0x000fea0003800000 */
[----:B------:R-:W-:-:S04]  /*1580*/  IADD3 R0, -R0, UR40, RZ ;  /* 0x0000002800007c10 */ /* 0x000fc8000fffe1ff */
[----:B------:R-:W-:Y:S02]  /*1590*/  ISETP.GE.AND P1, PT, R0, 0x1, PT ;  /* 0x000000010000780c */ /* 0x000fe40003f26270 */
[----:B------:R-:W-:Y:S01]  /*15a0*/  R2UR UR4, R6 ;  /* 0x00000000060472ca */ /* 0x000fe200000e0000 */
[----:B------:R-:W-:Y:S01]  /*15b0*/  WARPGROUP.ARRIVE ;  /* 0x00000000000079c5 */ /* 0x000fe20000000000 */
[----:B------:R-:W-:Y:S01]  /*15c0*/  UMOV UR9, 0x40000040 ;  /* 0x4000004000097882 */ /* 0x000fe20000000000 */
[----:B------:R-:W-:-:S10]  /*15d0*/  UMOV UR11, 0x40000040 ;  /* 0x40000040000b7882 */ /* 0x000fd40000000000 */
[----:B------:R-:W-:-:S04]  /*15e0*/  UIADD3 UR4, UR4, 0x10100, URZ ;  /* 0x0001010004047890 */ /* 0x000fc8000fffe03f */
[----:B------:R-:W-:-:S04]  /*15f0*/  USHF.R.U32.HI UR4, URZ, 0x4, UR4 ;  /* 0x000000043f047899 */ /* 0x000fc80008011604 */
[----:B------:R-:W-:Y:S02]  /*1600*/  ULOP3.LUT UR5, UR4, 0x3fff, URZ, 0xc0, !UPT ;  /* 0x00003fff04057892 */ /* 0x000fe4000f8ec03f */
[----:B------:R-:W-:Y:S02]  /*1610*/  ULOP3.LUT UR4, UR41, 0x10000, URZ, 0xfc, !UPT ;  /* 0x0001000029047892 */ /* 0x000fe4000f8efc3f */
[----:B------:R-:W-:Y:S02]  /*1620*/  ULOP3.LUT UR5, UR5, 0x10000, URZ, 0xfc, !UPT ;  /* 0x0001000005057892 */ /* 0x000fe4000f8efc3f */
[----:B------:R-:W-:Y:S02]  /*1630*/  ULEA UR6, UR39, UR4, 0xa ;  /* 0x0000000427067291 */ /* 0x000fe4000f8e503f */
[----:B------:R-:W-:-:S05]  /*1640*/  ULEA UR7, UR39, UR5, 0xb ;  /* 0x0000000527077291 */ /* 0x000fca000f8e583f */
[----:B------:R-:W-:Y:S02]  /*1650*/  UMOV UR8, UR6 ;  /* 0x0000000600087c82 */ /* 0x000fe40008000000 */
[----:B------:R-:W-:Y:S02]  /*1660*/  UMOV UR10, UR7 ;  /* 0x00000007000a7c82 */ /* 0x000fe40008000000 */
[----:B------:R-:W-:Y:S01]  /*1670*/  HGMMA.64x256x8.F32.TF32 R24, gdesc[UR8], RZ, !UPT, gsb0 ;  /* 0x07e00000081879f0 */ /* 0x000fe2000c0028ff */
[----:B------:R-:W-:Y:S02]  /*1680*/  UIADD3 UR8, UR6, 0x2, URZ ;  /* 0x0000000206087890 */ /* 0x000fe4000fffe03f */
[----:B------:R-:W-:Y:S01]  /*1690*/  UIADD3 UR10, UR7, 0x2, URZ ;  /* 0x00000002070a7890 */ /* 0x000fe2000fffe03f */
[----:B------:R-:W-:Y:S01]  /*16a0*/  UMOV UR9, 0x40000040 ;  /* 0x4000004000097882 */ /* 0x000fe20000000000 */
[----:B------:R-:W-:Y:S01]  /*16b0*/  UMOV UR11, 0x40000040 ;  /* 0x40000040000b7882 */ /* 0x000fe20000000000 */
[----:B------:R-:W-:-:S02]  /*16c0*/  WARPGROUP.DEPBAR.LE gsb0, 0x0 ;  /* 0x00008000000079c5 */ /* 0x000fc40000010000 */
[----:B------:R-:W-:-:S15]  /*16d0*/  WARPGROUP.ARRIVE ;  /* 0x00000000000079c5 */ /* 0x000fde0000000000 */
[----:B------:R-:W-:-:S05]  /*16e0*/  NOP ;  /* 0x0000000000007918 */ /* 0x000fca0000000000 */
[----:B------:R-:W-:Y:S01]  /*16f0*/  HGMMA.64x256x8.F32.TF32 R24, gdesc[UR8], R24, gsb0 ;  /* 0x07e00000081879f0 */ /* 0x000fe20008002818 */
[----:B------:R-:W-:Y:S02]  /*1700*/  UIADD3 UR8, UR6, 0x4, URZ ;  /* 0x0000000406087890 */ /* 0x000fe4000fffe03f */
[----:B------:R-:W-:Y:S01]  /*1710*/  UIADD3 UR10, UR7, 0x4, URZ ;  /* 0x00000004070a7890 */ /* 0x000fe2000fffe03f */
[----:B------:R-:W-:Y:S01]  /*1720*/  UMOV UR9, 0x40000040 ;  /* 0x4000004000097882 */ /* 0x000fe20000000000 */
[----:B------:R-:W-:Y:S01]  /*1730*/  UMOV UR11, 0x40000040 ;  /* 0x40000040000b7882 */ /* 0x000fe20000000000 */
[----:B------:R-:W-:Y:S02]  /*1740*/  WARPGROUP.DEPBAR.LE gsb0, 0x0 ;  /* 0x00008000000079c5 */ /* 0x000fe40000010000 */
        /* <DEDUP_REMOVED lines=10> */
[----:B------:R-:W-:Y:S03]  /*17f0*/  HGMMA.64x256x8.F32.TF32 R24, gdesc[UR8], R24, gsb0 ;  /* 0x07e00000081879f0 */ /* 0x000fe60008002818 */
[----:B------:R-:W-:Y:S02]  /*1800*/  WARPGROUP.DEPBAR.LE gsb0, 0x0 ;  /* 0x00008000000079c5 */ /* 0x000fe40000010000 */
[----:B------:R-:W-:Y:S05]  /*1810*/  @!P1 BRA `(.L_x_22) ;  /* 0x0000000400309947 */ /* 0x000fea0003800000 */
[----:B------:R-:W-:Y:S02]  /*1820*/  UIADD3 UR6, UR39, 0x1, URZ ;  /* 0x0000000127067890 */ /* 0x000fe4000fffe03f */
[----:B------:R-:W-:Y:S02]  /*1830*/  IMAD.U32 R3, RZ, RZ, UR39 ;  /* 0x00000027ff037e24 */ /* 0x000fe4000f8e00ff */
[----:B------:R-:W-:-:S04]  /*1840*/  UISETP.NE.AND UP0, UPT, UR6, 0x4, UPT ;  /* 0x000000040600788c */ /* 0x000fc8000bf05270 */
[----:B------:R-:W-:Y:S02]  /*1850*/  USEL UR7, URZ, 0x1, UP0 ;  /* 0x000000013f077887 */ /* 0x000fe40008000000 */
[----:B------:R-:W-:Y:S02]  /*1860*/  USEL UR6, UR6, URZ, UP0 ;  /* 0x0000003f06067287 */ /* 0x000fe40008000000 */
[----:B------:R-:W-:-:S06]  /*1870*/  ULOP3.LUT UR7, UR38, UR7, URZ, 0x3c, !UPT ;  /* 0x0000000726077292 */ /* 0x000fcc000f8e3c3f */
[----:B------:R-:W-:-:S07]  /*1880*/  IMAD.U32 R7, RZ, RZ, UR7 ;  /* 0x00000007ff077e24 */ /* 0x000fce000f8e00ff */
.L_x_29:
[----:B------:R-:W-:Y:S05]  /*1890*/  @!P0 BRA `(.L_x_23) ;  /* 0x0000000000048947 */ /* 0x000fea0003800000 */
[----:B------:R-:W-:Y:S01]  /*18a0*/  BPT.TRAP 0x1 ;  /* 0x000000040000795c */ /* 0x000fe20000300000 */
.L_x_23:
[----:B------:R-:W2:Y:S01]  /*18b0*/  S2UR UR8, SR_CgaCtaId ;  /* 0x00000000000879c3 */ /* 0x000ea20000008800 */
[----:B------:R-:W-:Y:S01]  /*18c0*/  UMOV UR7, 0x400 ;  /* 0x0000040000077882 */ /* 0x000fe20000000000 */
[----:B01----:R-:W-:Y:S01]  /*18d0*/  IMAD.U32 R5, RZ, RZ, UR6 ;  /* 0x00000006ff057e24 */ /* 0x003fe2000f8e00ff */
[----:B------:R-:W-:Y:S01]  /*18e0*/  SHF.L.U32 R4, R7, 0x1f, RZ ;  /* 0x0000001f07047819 */ /* 0x000fe200000006ff */
[----:B--2---:R-:W-:-:S06]  /*18f0*/  ULEA UR7, UR8, UR7, 0x18 ;  /* 0x0000000708077291 */ /* 0x004fcc000f8ec03f */
[----:B------:R-:W-:-:S04]  /*1900*/  IMAD.U32 R6, RZ, RZ, UR7 ;  /* 0x00000007ff067e24 */ /* 0x000fc8000f8e00ff */
[----:B------:R-:W-:-:S04]  /*1910*/  IMAD R5, R5, 0x8, R6 ;  /* 0x0000000805057824 */ /* 0x000fc800078e0206 */
[----:B------:R0:W1:Y:S01]  /*1920*/  SYNCS.PHASECHK.TRANS64.TRYWAIT P1, [R5+URZ], R4 ;  /* 0x00000004050075a7 */ /* 0x000062000802017f */
[----:B------:R-:W-:Y:S05]  /*1930*/  @!P0 BRA `(.L_x_24) ;  /* 0x0000000000048947 */ /* 0x000fea0003800000 */
[----:B------:R-:W-:Y:S01]  /*1940*/  BPT.TRAP 0x1 ;  /* 0x000000040000795c */ /* 0x000fe20000300000 */
.L_x_24:
[----:B-1----:R-:W-:Y:S05]  /*1950*/  @P1 BRA `(.L_x_25) ;  /* 0x0000000000081947 */ /* 0x002fea0003800000 */
[----:B------:R-:W1:Y:S02]  /*1960*/  SYNCS.PHASECHK.TRANS64.TRYWAIT P1, [R5+URZ], R4 ;  /* 0x00000004050075a7 */ /* 0x000e64000802017f */
[----:B-1----:R-:W-:Y:S05]  /*1970*/  @!P1 BRA `(.L_x_26) ;  /* 0x0000008800289947 */ /* 0x002fea0003800000 */
.L_x_25:
[----:B------:R-:W-:Y:S01]  /*1980*/  ULEA UR7, UR6, UR4, 0xa ;  /* 0x0000000406077291 */ /* 0x000fe2000f8e503f */
[----:B------:R-:W-:Y:S01]  /*1990*/  WARPGROUP.ARRIVE ;  /* 0x00000000000079c5 */ /* 0x000fe20000000000 */
[----:B------:R-:W-:Y:S01]  /*19a0*/  ULEA UR12, UR6, UR5, 0xb ;  /* 0x00000005060c7291 */ /* 0x000fe2000f8e583f */
[----:B------:R-:W-:Y:S01]  /*19b0*/  UMOV UR9, 0x40000040 ;  /* 0x4000004000097882 */ /* 0x000fe20000000000 */
[----:B------:R-:W-:-:S03]  /*19c0*/  UMOV UR11, 0x40000040 ;  /* 0x40000040000b7882 */ /* 0x000fc60000000000 */
[----:B------:R-:W-:Y:S02]  /*19d0*/  UMOV UR8, UR7 ;  /* 0x0000000700087c82 */ /* 0x000fe40008000000 */
[----:B------:R-:W-:Y:S02]  /*19e0*/  UMOV UR10, UR12 ;  /* 0x0000000c000a7c82 */ /* 0x000fe40008000000 */
[----:B------:R-:W-:Y:S01]  /*19f0*/  HGMMA.64x256x8.F32.TF32 R24, gdesc[UR8], R24, gsb0 ;  /* 0x07e00000081879f0 */ /* 0x000fe20008002818 */
        /* <DEDUP_REMOVED lines=26> */
[----:B------:R-:W-:Y:S01]  /*1ba0*/  BPT.TRAP 0x1 ;  /* 0x000000040000795c */ /* 0x000fe20000300000 */
.L_x_27:
[----:B------:R-:W-:-:S13]  /*1bb0*/  ISETP.NE.AND P1, PT, R22, RZ, PT ;  /* 0x000000ff1600720c */ /* 0x000fda0003f25270 */
[----:B01----:R-:W-:-:S04]  /*1bc0*/  @P1 IMAD R4, R3, 0x8, R6 ;  /* 0x0000000803041824 */ /* 0x003fc800078e0206 */
[----:B------:R-:W-:-:S05]  /*1bd0*/  @P1 VIADD R5, R4, 0x20 ;  /* 0x0000002004051836 */ /* 0x000fca0000000000 */
[----:B------:R-:W-:-:S04]  /*1be0*/  @P1 PRMT R5, R152, 0x654, R5 ;  /* 0x0000065498051816 */ /* 0x000fc80000000005 */
[----:B------:R0:W-:Y:S01]  /*1bf0*/  @P1 SYNCS.ARRIVE.TRANS64.RED.A1T0 RZ, [R5+URZ], RZ ;  /* 0x000000ff05ff19a7 */ /* 0x0001e2000810043f */
[----:B------:R-:W-:-:S13]  /*1c00*/  ISETP.GT.U32.AND P1, PT, R19, 0x1, PT ;  /* 0x000000011300780c */ /* 0x000fda0003f24070 */
[----:B0-----:R-:W-:Y:S05]  /*1c10*/  @P1 BRA `(.L_x_28) ;  /* 0x0000000000041947 */ /* 0x001fea0003800000 */
[----:B------:R-:W-:Y:S01]  /*1c20*/  BPT.TRAP 0x1 ;  /* 0x000000040000795c */ /* 0x000fe20000300000 */
.L_x_28:
[----:B------:R-:W-:Y:S01]  /*1c30*/  UIADD3 UR6, UR6, 0x1, URZ ;  /* 0x0000000106067890 */ /* 0x000fe2000fffe03f */
[C---:B------:R-:W-:Y:S01]  /*1c40*/  ISETP.GT.AND P2, PT, R0.reuse, 0x1, PT ;  /* 0x000000010000780c */ /* 0x040fe20003f44270 */
[----:B------:R-:W-:Y:S02]  /*1c50*/  VIADD R3, R3, 0x1 ;  /* 0x0000000103037836 */ /* 0x000fe40000000000 */
[----:B------:R-:W-:Y:S01]  /*1c60*/  UISETP.NE.AND UP0, UPT, UR6, 0x4, UPT ;  /* 0x000000040600788c */ /* 0x000fe2000bf05270 */
[----:B------:R-:W-:Y:S02]  /*1c70*/  VIADD R0, R0, 0xffffffff ;  /* 0xffffffff00007836 */ /* 0x000fe40000000000 */
[C---:B------:R-:W-:Y:S01]  /*1c80*/  ISETP.NE.AND P1, PT, R3.reuse, 0x4, PT ;  /* 0x000000040300780c */ /* 0x040fe20003f25270 */
[----:B------:R-:W-:Y:S02]  /*1c90*/  USEL UR7, URZ, 0x1, UP0 ;  /* 0x000000013f077887 */ /* 0x000fe40008000000 */
[----:B------:R-:W-:Y:S01]  /*1ca0*/  USEL UR6, UR6, URZ, UP0 ;  /* 0x0000003f06067287 */ /* 0x000fe20008000000 */
[----:B------:R-:W-:-:S03]  /*1cb0*/  SEL R3, R3, RZ, P1 ;  /* 0x000000ff03037207 */ /* 0x000fc60000800000 */
[----:B------:R-:W-:Y:S01]  /*1cc0*/  LOP3.LUT R7, R7, UR7, RZ, 0x3c, !PT ;  /* 0x0000000707077c12 */ /* 0x000fe2000f8e3cff */
[----:B------:R-:W-:Y:S07]  /*1cd0*/  @P2 BRA `(.L_x_29) ;  /* 0xfffffff800ec2947 */ /* 0x000fee000383ffff */
.L_x_22:
[----:B------:R-:W2:Y:S02]  /*1ce0*/  LDC R0, c[0x0][0x28c] ;  /* 0x0000a300ff007b82 */ /* 0x000ea40000000800 */
[----:B--2---:R-:W-:-:S13]  /*1cf0*/  ISETP.GE.AND P1, PT, R0, 0x1, PT ;  /* 0x000000010000780c */ /* 0x004fda0003f26270 */
[----:B------:R-:W-:Y:S05]  /*1d00*/  @!P1 BRA `(.L_x_30) ;  /* 0x0000000000409947 */ /* 0x000fea0003800000 */
[----:B------:R-:W-:Y:S05]  /*1d10*/  @!P0 BRA `(.L_x_31) ;  /* 0x0000000000048947 */ /* 0x000fea0003800000 */
[----:B------:R-:W-:Y:S01]  /*1d20*/  BPT.TRAP 0x1 ;  /* 0x000000040000795c */ /* 0x000fe20000300000 */
.L_x_31:
[----:B------:R-:W-:Y:S01]  /*1d30*/  ISETP.NE.AND P0, PT, R22, RZ, PT ;  /* 0x000000ff1600720c */ /* 0x000fe20003f05270 */
[----:B------:R-:W-:-:S12]  /*1d40*/  UISETP.LT.AND UP1, UPT, UR40, 0x1, UPT ;  /* 0x000000012800788c */ /* 0x000fd8000bf21270 */
[----:B------:R-:W-:-:S05]  /*1d50*/  VOTEU.ANY UP0, P0 ;  /* 0x00000000003f7886 */ /* 0x000fca0000000100 */
[----:B------:R-:W-:-:S04]  /*1d60*/  @UP0 USEL UR4, UR40, 0x1, UP1 ;  /* 0x0000000128040887 */ /* 0x000fc80008800000 */
[----:B------:R-:W-:-:S06]  /*1d70*/  @UP0 UIADD3 UR4, UR39, UR40, -UR4 ;  /* 0x0000002827040290 */ /* 0x000fcc000fffe804 */
[----:B------:R-:W-:-:S04]  /*1d80*/  IMAD.U32 R0, RZ, RZ, UR4 ;  /* 0x00000004ff007e24 */ /* 0x000fc8000f8e00ff */
[----:B------:R-:W-:-:S05]  /*1d90*/  @P0 IMAD.SHL.U32 R0, R0, 0x8, RZ ;  /* 0x0000000800000824 */ /* 0x000fca00078e00ff */
[----:B------:R-:W-:-:S04]  /*1da0*/  @P0 LOP3.LUT R0, R0, 0x18, RZ, 0xc0, !PT ;  /* 0x0000001800000812 */ /* 0x000fc800078ec0ff */
[----:B------:R-:W-:-:S04]  /*1db0*/  @P0 IADD3 R3, R6, 0x20, R0 ;  /* 0x0000002006030810 */ /* 0x000fc80007ffe000 */
[----:B------:R-:W-:-:S04]  /*1dc0*/  @P0 PRMT R3, R152, 0x654, R3 ;  /* 0x0000065498030816 */ /* 0x000fc80000000003 */
[----:B------:R2:W-:Y:S01]  /*1dd0*/  @P0 SYNCS.ARRIVE.TRANS64.RED.A1T0 RZ, [R3+URZ], RZ ;  /* 0x000000ff03ff09a7 */ /* 0x0005e2000810043f */
[----:B------:R-:W-:-:S13]  /*1de0*/  ISETP.GT.U32.AND P0, PT, R19, 0x1, PT ;  /* 0x000000011300780c */ /* 0x000fda0003f04070 */
[----:B--2---:R-:W-:Y:S05]  /*1df0*/  @P0 BRA `(.L_x_30) ;  /* 0x0000000000040947 */ /* 0x004fea0003800000 */
[----:B------:R-:W-:Y:S01]  /*1e00*/  BPT.TRAP 0x1 ;  /* 0x000000040000795c */ /* 0x000fe20000300000 */
.L_x_30:
[----:B------:R-:W2:Y:S01]  /*1e10*/  LDC R6, c[0x0][0x288] ;  /* 0x0000a200ff067b82 */ /* 0x000ea20000000800 */
[--C-:B------:R-:W-:Y:S01]  /*1e20*/  SHF.R.U32.HI R0, RZ, 0x2, R18.reuse ;  /* 0x00000002ff007819 */ /* 0x100fe20000011612 */
[----:B------:R-:W-:Y:S01]  /*1e30*/  UIADD3 UR39, UR40, UR39, URZ ;  /* 0x0000002728277290 */ /* 0x000fe2000fffe03f */
[----:B01----:R-:W-:Y:S01]  /*1e40*/  SHF.R.U32.HI R5, RZ, 0x7, R18 ;  /* 0x00000007ff057819 */ /* 0x003fe20000011612 */
[----:B------:R-:W-:Y:S01]  /*1e50*/  ULDC UR8, c[0x0][0x284] ;  /* 0x0000a10000087ab9 */ /* 0x000fe20000000800 */
[----:B------:R-:W-:Y:S01]  /*1e60*/  LOP3.LUT R4, R18, 0x60, RZ, 0xc0, !PT ;  /* 0x0000006012047812 */ /* 0x000fe200078ec0ff */
[----:B------:R-:W-:Y:S01]  /*1e70*/  USHF.R.U32.HI UR4, URZ, 0x2, UR39 ;  /* 0x000000023f047899 */ /* 0x000fe20008011627 */
[----:B------:R-:W-:Y:S01]  /*1e80*/  LOP3.LUT R3, R0, 0x7, RZ, 0xc0, !PT ;  /* 0x0000000700037812 */ /* 0x000fe200078ec0ff */
[----:B------:R-:W-:Y:S01]  /*1e90*/  UISETP.GT.U32.AND UP1, UPT, UR39, 0x3, UPT ;  /* 0x000000032700788c */ /* 0x000fe2000bf24070 */
[----:B------:R-:W-:Y:S01]  /*1ea0*/  LOP3.LUT R0, R5, 0x1, RZ, 0xc0, !PT ;  /* 0x0000000105007812 */ /* 0x000fe200078ec0ff */
[----:B------:R-:W-:Y:S01]  /*1eb0*/  ULOP3.LUT UR4, UR4, 0x1, URZ, 0xc0, !UPT ;  /* 0x0000000104047892 */ /* 0x000fe2000f8ec03f */
[----:B------:R-:W-:Y:S01]  /*1ec0*/  SHF.R.U32.HI R10, RZ, 0x1, R4 ;  /* 0x00000001ff0a7819 */ /* 0x000fe20000011604 */
[----:B------:R-:W-:Y:S01]  /*1ed0*/  IMAD.SHL.U32 R4, R18, 0x2, RZ ;  /* 0x0000000212047824 */ /* 0x000fe200078e00ff */
[----:B------:R-:W-:Y:S01]  /*1ee0*/  SHF.R.S32.HI R21, RZ, 0x1f, R23 ;  /* 0x0000001fff157819 */ /* 0x000fe20000011417 */
[----:B------:R-:W-:Y:S01]  /*1ef0*/  IMAD.SHL.U32 R8, R0, 0x40, RZ ;  /* 0x0000004000087824 */ /* 0x000fe200078e00ff */
[--C-:B------:R-:W-:Y:S01]  /*1f00*/  IADD3 R5, RZ, -R10, -R3.reuse ;  /* 0x8000000aff057210 */ /* 0x100fe20007ffe803 */
[----:B------:R-:W-:Y:S01]  /*1f10*/  UISETP.NE.U32.AND UP0, UPT, UR4, 0x1, UPT ;  /* 0x000000010400788c */ /* 0x000fe2000bf05070 */
[----:B------:R-:W-:Y:S01]  /*1f20*/  LOP3.LUT R4, R4, 0x6, RZ, 0xc0, !PT ;  /* 0x0000000604047812 */ /* 0x000fe200078ec0ff */
[----:B------:R-:W-:Y:S01]  /*1f30*/  ULDC.64 UR6, c[0x0][0x5d0] ;  /* 0x0001740000067ab9 */ /* 0x000fe20000000a00 */
[----:B------:R-:W-:Y:S01]  /*1f40*/  LOP3.LUT R3, R8, 0x40, R3, 0xe2, !PT ;  /* 0x0000004008037812 */ /* 0x000fe200078ee203 */
[----:B------:R-:W-:Y:S01]  /*1f50*/  IMAD R11, R0, -0x40, R5 ;  /* 0xffffffc0000b7824 */ /* 0x000fe200078e0205 */
[----:B------:R-:W-:Y:S01]  /*1f60*/  LOP3.LUT R0, R18, 0x3, RZ, 0xc0, !PT ;  /* 0x0000000312007812 */ /* 0x000fe200078ec0ff */
[----:B------:R-:W-:Y:S01]  /*1f70*/  UISETP.LT.U32.AND UP1, UPT, UR40, 0x4, UP1 ;  /* 0x000000042800788c */ /* 0x000fe20008f21070 */
[----:B------:R-:W-:Y:S01]  /*1f80*/  PRMT R8, R4, 0x6540, R153 ;  /* 0x0000654004087816 */ /* 0x000fe20000000099 */
[----:B------:R-:W-:Y:S01]  /*1f90*/  IMAD.SHL.U32 R153, R153, 0x100, RZ ;  /* 0x0000010099997824 */ /* 0x000fe200078e00ff */
[----:B------:R-:W-:Y:S01]  /*1fa0*/  UISETP.GT.U32.AND UP0, UPT, UR40, 0x3, !UP0 ;  /* 0x000000032800788c */ /* 0x000fe2000c704070 */
[----:B--2---:R-:W-:Y:S01]  /*1fb0*/  IMAD R12, R0, -0x2, R6 ;  /* 0xfffffffe000c7824 */ /* 0x004fe200078e0206 */
[----:B------:R-:W-:Y:S01]  /*1fc0*/  SHF.R.S32.HI R9, RZ, 0x1f, R8 ;  /* 0x0000001fff097819 */ /* 0x000fe20000011408 */
[C---:B------:R-:W-:Y:S01]  /*1fd0*/  IMAD.SHL.U32 R0, R154.reuse, 0x80, RZ ;  /* 0x000000809a007824 */ /* 0x040fe200078e00ff */
[----:B------:R-:W-:Y:S01]  /*1fe0*/  ISETP.GE.AND P0, PT, R153, R6, PT ;  /* 0x000000069900720c */ /* 0x000fe20003f06270 */
[----:B------:R-:W-:Y:S01]  /*1ff0*/  IMAD R4, R21, UR6, RZ ;  /* 0x0000000615047c24 */ /* 0x000fe2000f8e02ff */
[----:B------:R-:W-:Y:S01]  /*2000*/  USEL UR5, URZ, 0x1, !UP1 ;  /* 0x000000013f057887 */ /* 0x000fe2000c800000 */
[----:B------:R-:W-:Y:S01]  /*2010*/  IMAD.WIDE R6, R154, 0x80, RZ ;  /* 0x000000809a067825 */ /* 0x000fe200078e02ff */
[C---:B------:R-:W-:Y:S01]  /*2020*/  ISETP.GE.OR P0, PT, R0.reuse, UR8, P0 ;  /* 0x0000000800007c0c */ /* 0x040fe20008706670 */
[----:B------:R-:W-:Y:S01]  /*2030*/  USEL UR4, URZ, 0x1, !UP0 ;  /* 0x000000013f047887 */ /* 0x000fe2000c000000 */
[----:B------:R-:W-:Y:S01]  /*2040*/  IADD3 R0, -R0, UR8, R11 ;  /* 0x0000000800007c10 */ /* 0x000fe2000fffe10b */
[C---:B------:R-:W-:Y:S01]  /*2050*/  IMAD R13, R23.reuse, UR7, R4 ;  /* 0x00000007170d7c24 */ /* 0x040fe2000f8e0204 */
[----:B------:R-:W-:Y:S01]  /*2060*/  ULOP3.LUT UR39, UR39, 0x3, URZ, 0xc0, !UPT ;  /* 0x0000000327277892 */ /* 0x000fe2000f8ec03f */
[----:B------:R-:W-:Y:S01]  /*2070*/  IMAD.WIDE.U32 R4, R23, UR6, R8 ;  /* 0x0000000617047c25 */ /* 0x000fe2000f8e0008 */
[----:B------:R-:W-:Y:S01]  /*2080*/  ULOP3.LUT UR38, UR4, UR38, UR5, 0x96, !UPT ;  /* 0x0000002604267292 */ /* 0x000fe2000f8e9605 */
[----:B------:R-:W-:-:S02]  /*2090*/  LOP3.LUT R169, R6, R3, R10, 0xfe, !PT ;  /* 0x0000000306a97212 */ /* 0x000fc400078efe0a */
[----:B------:R-:W-:Y:S02]  /*20a0*/  IMAD.IADD R5, R5, 0x1, R13 ;  /* 0x0000000105057824 */ /* 0x000fe400078e020d */
[----:B------:R-:W-:Y:S02]  /*20b0*/  IMAD.IADD R3, R12, 0x1, -R153 ;  /* 0x000000010c037824 */ /* 0x000fe400078e0a99 */
[----:B------:R-:W-:Y:S01]  /*20c0*/  IMAD.MOV.U32 R154, RZ, RZ, -0x1 ;  /* 0xffffffffff9a7424 */ /* 0x000fe200078e00ff */
[----:B------:R-:W-:Y:S06]  /*20d0*/  @P0 BRA `(.L_x_32) ;  /* 0x0000006000d40947 */ /* 0x000fec0003800000 */
[----:B------:R-:W0:Y:S01]  /*20e0*/  LDC.64 R10, c[0x0][0x5c8] ;  /* 0x00017200ff0a7b82 */ /* 0x000e220000000a00 */
[----:B-----5:R-:W-:Y:S01]  /*20f0*/  FSETP.NEU.AND P1, PT, R156, RZ, PT ;  /* 0x000000ff9c00720b */ /* 0x020fe20003f2d000 */
[----:B------:R-:W-:Y:S01]  /*2100*/  BSSY B0, `(.L_x_32) ;  /* 0x0000632000007945 */ /* 0x000fe20003800000 */
[----:B------:R-:W-:-:S04]  /*2110*/  ISETP.GT.AND P0, PT, R3, RZ, PT ;  /* 0x000000ff0300720c */ /* 0x000fc80003f04270 */
[----:B------:R-:W-:Y:S01]  /*2120*/  ISETP.GT.AND P4, PT, R0, RZ, P0 ;  /* 0x000000ff0000720c */ /* 0x000fe20000784270 */
[-C--:B0-----:R-:W-:Y:S02]  /*2130*/  IMAD R12, R7, R10.reuse, RZ ;  /* 0x0000000a070c7224 */ /* 0x081fe400078e02ff */
[----:B------:R-:W-:-:S04]  /*2140*/  IMAD.WIDE.U32 R162, R169, R10, R4 ;  /* 0x0000000aa9a27225 */ /* 0x000fc800078e0004 */
[----:B------:R-:W-:-:S04]  /*2150*/  IMAD R5, R169, R11, R12 ;  /* 0x0000000ba9057224 */ /* 0x000fc800078e020c */
[----:B------:R-:W-:Y:S01]  /*2160*/  IMAD.IADD R171, R163, 0x1, R5 ;  /* 0x00000001a3ab7824 */ /* 0x000fe200078e0205 */
[----:B------:R-:W-:Y:S06]  /*2170*/  @!P1 BRA `(.L_x_33) ;  /* 0x0000004400909947 */ /* 0x000fec0003800000 */
[----:B------:R-:W0:Y:S01]  /*2180*/  LDC.64 R14, c[0x0][0x5b8] ;  /* 0x00016e00ff0e7b82 */ /* 0x000e220000000a00 */
[----:B------:R-:W-:-:S07]  /*2190*/  ULDC.64 UR4, c[0x0][0x5c0] ;  /* 0x0001700000047ab9 */ /* 0x000fce0000000a00 */
[----:B------:R-:W1:Y:S08]  /*21a0*/  LDC.64 R166, c[0x0][0x5b0] ;  /* 0x00016c00ffa67b82 */ /* 0x000e700000000a00 */
[----:B------:R-:W2:Y:S01]  /*21b0*/  LDC.64 R12, c[0x0][0x5a8] ;  /* 0x00016a00ff0c7b82 */ /* 0x000ea20000000a00 */
[-C--:B0-----:R-:W-:Y:S02]  /*21c0*/  IMAD R4, R21, R14.reuse, RZ ;  /* 0x0000000e15047224 */ /* 0x081fe400078e02ff */
[----:B------:R-:W-:-:S04]  /*21d0*/  IMAD.WIDE.U32 R20, R23, R14, R8 ;  /* 0x0000000e17147225 */ /* 0x000fc800078e0008 */
[----:B------:R-:W-:Y:S02]  /*21e0*/  IMAD R163, R23, R15, R4 ;  /* 0x0000000f17a37224 */ /* 0x000fe400078e0204 */
[-C--:B-1----:R-:W-:Y:S02]  /*21f0*/  IMAD R6, R7, R166.reuse, RZ ;  /* 0x000000a607067224 */ /* 0x082fe400078e02ff */
[----:B------:R-:W-:Y:S02]  /*2200*/  IMAD.IADD R21, R21, 0x1, R163 ;  /* 0x0000000115157824 */ /* 0x000fe400078e02a3 */
[C---:B------:R-:W-:Y:S02]  /*2210*/  IMAD R165, R169.reuse, R167, R6 ;  /* 0x000000a7a9a57224 */ /* 0x040fe400078e0206 */
[----:B------:R-:W-:-:S04]  /*2220*/  IMAD.WIDE.U32 R4, R169, R166, R20 ;  /* 0x000000a6a9047225 */ /* 0x000fc800078e0014 */
[----:B------:R-:W-:Y:S01]  /*2230*/  IMAD.IADD R5, R5, 0x1, R165 ;  /* 0x0000000105057824 */ /* 0x000fe200078e02a5 */
[----:B--2---:R-:W-:-:S04]  /*2240*/  LEA R6, P1, R4, R12, 0x2 ;  /* 0x0000000c04067211 */ /* 0x004fc800078210ff */
[----:B------:R-:W-:-:S05]  /*2250*/  LEA.HI.X R7, R4, R13, R5, 0x2, P1 ;  /* 0x0000000d04077211 */ /* 0x000fca00008f1405 */
[----:B------:R0:W2:Y:S01]  /*2260*/  @P4 LDG.E.LTC128B R15, desc[UR36][R6.64] ;  /* 0x00000024060f4981 */ /* 0x0000a2000c1e1920 */
[----:B------:R-:W-:Y:S01]  /*2270*/  IMAD.WIDE.U32 R4, R169, R166, R8 ;  /* 0x000000a6a9047225 */ /* 0x000fe200078e0008 */
[----:B------:R-:W-:Y:S01]  /*2280*/  SHF.L.U64.HI R161, R166, 0x3, R167 ;  /* 0x00000003a6a17819 */ /* 0x000fe200000102a7 */
[----:B------:R-:W-:Y:S01]  /*2290*/  BSSY B1, `(.L_x_34) ;  /* 0x0000016000017945 */ /* 0x000fe20003800000 */
[----:B------:R-:W-:Y:S01]  /*22a0*/  ISETP.GT.AND P0, PT, R0, 0x8, P0 ;  /* 0x000000080000780c */ /* 0x000fe20000704270 */
[----:B------:R-:W-:Y:S02]  /*22b0*/  IMAD.IADD R5, R165, 0x1, R5 ;  /* 0x00000001a5057824 */ /* 0x000fe400078e0205 */
[----:B------:R-:W-:Y:S02]  /*22c0*/  IMAD.SHL.U32 R160, R166, 0x8, RZ ;  /* 0x00000008a6a07824 */ /* 0x000fe400078e00ff */
[----:B------:R-:W-:Y:S01]  /*22d0*/  IMAD.WIDE.U32 R158, R23, R14, R4 ;  /* 0x0000000e179e7225 */ /* 0x000fe200078e0004 */
[----:B------:R-:W-:-:S03]  /*22e0*/  LEA R4, P1, R162, UR4, 0x2 ;  /* 0x00000004a2047c11 */ /* 0x000fc6000f8210ff */
[----:B0-----:R-:W-:Y:S01]  /*22f0*/  IMAD.IADD R7, R163, 0x1, R159 ;  /* 0x00000001a3077824 */ /* 0x001fe200078e029f */
[----:B------:R-:W-:Y:S01]  /*2300*/  LEA.HI.X R5, R162, UR5, R171, 0x2, P1 ;  /* 0x00000005a2057c11 */ /* 0x000fe200088f14ab */
[----:B------:R-:W-:Y:S01]  /*2310*/  IMAD.WIDE.U32 R160, R169, R166, R160 ;  /* 0x000000a6a9a07225 */ /* 0x000fe200078e00a0 */
[----:B------:R-:W-:Y:S02]  /*2320*/  ISETP.GT.AND P1, PT, R3, 0x1, PT ;  /* 0x000000010300780c */ /* 0x000fe40003f24270 */
[----:B------:R-:W-:Y:S01]  /*2330*/  LEA R6, P3, R158, R12, 0x2 ;  /* 0x0000000c9e067211 */ /* 0x000fe200078610ff */
[----:B------:R-:W-:-:S03]  /*2340*/  IMAD.IADD R165, R165, 0x1, R161 ;  /* 0x00000001a5a57824 */ /* 0x000fc600078e02a1 */
[----:B------:R-:W-:Y:S01]  /*2350*/  LEA.HI.X R7, R158, R13, R7, 0x2, P3 ;  /* 0x0000000d9e077211 */ /* 0x000fe200018f1407 */
[----:B--2---:R-:W-:-:S04]  /*2360*/  FMUL R153, R15, R156 ;  /* 0x0000009c0f997220 */ /* 0x004fc80000400000 */
[----:B------:R-:W-:Y:S01]  /*2370*/  FFMA R159, R24, R155, R153 ;  /* 0x0000009b189f7223 */ /* 0x000fe20000000099 */
[----:B------:R-:W-:-:S04]  /*2380*/  IADD3 R153, P2, R20, R160, RZ ;  /* 0x000000a014997210 */ /* 0x000fc80007f5e0ff */
[----:B------:R0:W-:Y:S01]  /*2390*/  @P4 STG.E desc[UR36][R4.64], R159 ;  /* 0x0000009f04004986 */ /* 0x0001e2000c101924 */
[----:B------:R-:W-:Y:S01]  /*23a0*/  ISETP.GT.AND P4, PT, R0, RZ, P1 ;  /* 0x000000ff0000720c */ /* 0x000fe20000f84270 */
[----:B------:R-:W-:Y:S01]  /*23b0*/  IMAD.X R158, R165, 0x1, R21, P2 ;  /* 0x00000001a59e7824 */ /* 0x000fe200010e0615 */
[----:B------:R-:W-:-:S11]  /*23c0*/  LEA R20, P3, R153, R12, 0x2 ;  /* 0x0000000c99147211 */ /* 0x000fd600078610ff */
[----:B0-----:R-:W-:Y:S05]  /*23d0*/  @!P4 BRA `(.L_x_35) ;  /* 0x000000000004c947 */ /* 0x001fea0003800000 */
[----:B------:R0:W5:Y:S02]  /*23e0*/  LDG.E.LTC128B R15, desc[UR36][R6.64+0x4] ;  /* 0x00000424060f7981 */ /* 0x000164000c1e1920 */
.L_x_35:
[----:B------:R-:W-:Y:S05]  /*23f0*/  BSYNC B1 ;  /* 0x0000000000017941 */ /* 0x000fea0003800000 */
.L_x_34:
[----:B-----5:R-:W-:Y:S01]  /*2400*/  FMUL R24, R15, R156 ;  /* 0x0000009c0f187220 */ /* 0x020fe20000400000 */
[----:B------:R-:W-:-:S03]  /*2410*/  LEA.HI.X R21, R153, R13, R158, 0x2, P3 ;  /* 0x0000000d99157211 */ /* 0x000fc600018f149e */
[----:B------:R-:W-:Y:S01]  /*2420*/  FFMA R153, R25, R155, R24 ;  /* 0x0000009b19997223 */ /* 0x000fe20000000018 */
[----:B------:R-:W-:-:S04]  /*2430*/  IMAD.MOV.U32 R25, RZ, RZ, R15 ;  /* 0x000000ffff197224 */ /* 0x000fc800078e000f */
[----:B------:R1:W-:Y:S04]  /*2440*/  @P4 STG.E desc[UR36][R4.64+0x4], R153 ;  /* 0x0000049904004986 */ /* 0x0003e8000c101924 */
[----:B------:R-:W2:Y:S01]  /*2450*/  @P0 LDG.E.LTC128B R25, desc[UR36][R20.64] ;  /* 0x0000002414190981 */ /* 0x000ea2000c1e1920 */
[----:B------:R-:W-:Y:S01]  /*2460*/  IADD3 R8, P2, R8, R160, RZ ;  /* 0x000000a008087210 */ /* 0x000fe20007f5e0ff */
[----:B------:R-:W-:Y:S01]  /*2470*/  BSSY B1, `(.L_x_36) ;  /* 0x0000010000017945 */ /* 0x000fe20003800000 */
[C---:B------:R-:W-:Y:S02]  /*2480*/  SHF.L.U64.HI R11, R10.reuse, 0x5, R11 ;  /* 0x000000050a0b7819 */ /* 0x040fe4000001020b */
[----:B------:R-:W-:Y:S01]  /*2490*/  LEA R10, P3, R10, R4, 0x5 ;  /* 0x000000040a0a7211 */ /* 0x000fe200078628ff */
[----:B------:R-:W-:Y:S01]  /*24a0*/  IMAD.X R9, R9, 0x1, R165, P2 ;  /* 0x0000000109097824 */ /* 0x000fe200010e06a5 */
[----:B------:R-:W-:-:S02]  /*24b0*/  ISETP.GT.AND P1, PT, R0, 0x8, P1 ;  /* 0x000000080000780c */ /* 0x000fc40000f24270 */
[----:B------:R-:W-:Y:S01]  /*24c0*/  ISETP.GT.AND P2, PT, R3, 0x8, PT ;  /* 0x000000080300780c */ /* 0x000fe20003f44270 */
[----:B------:R-:W-:-:S04]  /*24d0*/  IMAD.WIDE.U32 R14, R23, R14, R8 ;  /* 0x0000000e170e7225 */ /* 0x000fc800078e0008 */
[----:B------:R-:W-:Y:S01]  /*24e0*/  IMAD.X R11, R11, 0x1, R5, P3 ;  /* 0x000000010b0b7824 */ /* 0x000fe200018e0605 */
[----:B------:R-:W-:Y:S01]  /*24f0*/  LEA R8, P4, R14, R12, 0x2 ;  /* 0x0000000c0e087211 */ /* 0x000fe200078810ff */
[----:B------:R-:W-:Y:S02]  /*2500*/  IMAD.IADD R15, R163, 0x1, R15 ;  /* 0x00000001a30f7824 */ /* 0x000fe400078e020f */
[----:B--2---:R-:W-:-:S04]  /*2510*/  FMUL R9, R25, R156 ;  /* 0x0000009c19097220 */ /* 0x004fc80000400000 */
[----:B------:R-:W-:Y:S01]  /*2520*/  FFMA R21, R26, R155, R9 ;  /* 0x0000009b1a157223 */ /* 0x000fe20000000009 */
[----:B------:R-:W-:-:S04]  /*2530*/  LEA.HI.X R9, R14, R13, R15, 0x2, P4 ;  /* 0x0000000d0e097211 */ /* 0x000fc800020f140f */
[----:B------:R1:W-:Y:S01]  /*2540*/  @P0 STG.E desc[UR36][R10.64], R21 ;  /* 0x000000150a000986 */ /* 0x0003e2000c101924 */
[----:B------:R-:W-:Y:S05]  /*2550*/  @!P1 BRA `(.L_x_37) ;  /* 0x0000000000049947 */ /* 0x000fea0003800000 */
[----:B------:R2:W5:Y:S02]  /*2560*/  LDG.E.LTC128B R25, desc[UR36][R8.64+0x4] ;  /* 0x0000042408197981 */ /* 0x000564000c1e1920 */
.L_x_37:
[----:B------:R-:W-:Y:S05]  /*2570*/  BSYNC B1 ;  /* 0x0000000000017941 */ /* 0x000fea0003800000 */
.L_x_36:
[----:B-----5:R-:W-:Y:S01]  /*2580*/  FMUL R12, R25, R156 ;  /* 0x0000009c190c7220 */ /* 0x020fe20000400000 */
[----:B------:R-:W-:Y:S01]  /*2590*/  ISETP.GT.AND P3, PT, R0, RZ, P2 ;  /* 0x000000ff0000720c */ /* 0x000fe20001764270 */
[----:B------:R-:W-:Y:S01]  /*25a0*/  BSSY B1, `(.L_x_38) ;  /* 0x0000006000017945 */ /* 0x000fe20003800000 */
[----:B------:R-:W-:Y:S01]  /*25b0*/  ISETP.GT.AND P0, PT, R3, 0x9, PT ;  /* 0x000000090300780c */ /* 0x000fe20003f04270 */
[----:B------:R-:W-:-:S05]  /*25c0*/  FFMA R27, R27, R155, R12 ;  /* 0x0000009b1b1b7223 */ /* 0x000fca000000000c */
[----:B------:R3:W-:Y:S05]  /*25d0*/  @P1 STG.E desc[UR36][R10.64+0x4], R27 ;  /* 0x0000041b0a001986 */ /* 0x0007ea000c101924 */
[----:B------:R-:W-:Y:S05]  /*25e0*/  @!P3 BRA `(.L_x_39) ;  /* 0x000000000004b947 */ /* 0x000fea0003800000 */
[----:B------:R4:W5:Y:S02]  /*25f0*/  LDG.E.LTC128B R25, desc[UR36][R6.64+0x20] ;  /* 0x0000202406197981 */ /* 0x000964000c1e1920 */
.L_x_39:
[----:B------:R-:W-:Y:S05]  /*2600*/  BSYNC B1 ;  /* 0x0000000000017941 */ /* 0x000fea0003800000 */
.L_x_38:
[----:B-----5:R-:W-:Y:S01]  /*2610*/  FMUL R13, R25, R156 ;  /* 0x0000009c190d7220 */ /* 0x020fe20000400000 */
[----:B------:R-:W-:Y:S01]  /*2620*/  ISETP.GT.AND P1, PT, R0, RZ, P0 ;  /* 0x000000ff0000720c */ /* 0x000fe20000724270 */
[----:B------:R-:W-:Y:S02]  /*2630*/  BSSY B1, `(.L_x_40) ;  /* 0x0000005000017945 */ /* 0x000fe40003800000 */
[----:B------:R-:W-:-:S05]  /*2640*/  FFMA R13, R28, R155, R13 ;  /* 0x0000009b1c0d7223 */ /* 0x000fca000000000d */
[----:B------:R0:W-:Y:S05]  /*2650*/  @P3 STG.E desc[UR36][R4.64+0x20], R13 ;  /* 0x0000200d04003986 */ /* 0x0001ea000c101924 */
[----:B------:R-:W-:Y:S05]  /*2660*/  @!P1 BRA `(.L_x_41) ;  /* 0x0000000000049947 */ /* 0x000fea0003800000 */
[----:B------:R0:W5:Y:S02]  /*2670*/  LDG.E.LTC128B R25, desc[UR36][R6.64+0x24] ;  /* 0x0000242406197981 */ /* 0x000164000c1e1920 */
.L_x_41:
[----:B------:R-:W-:Y:S05]  /*2680*/  BSYNC B1 ;  /* 0x0000000000017941 */ /* 0x000fea0003800000 */
.L_x_40:
[----:B-----5:R-:W-:Y:S01]  /*2690*/  FMUL R12, R25, R156 ;  /* 0x0000009c190c7220 */ /* 0x020fe20000400000 */
[----:B------:R-:W-:Y:S01]  /*26a0*/  ISETP.GT.AND P2, PT, R0, 0x8, P2 ;  /* 0x000000080000780c */ /* 0x000fe20001744270 */
[----:B------:R-:W-:Y:S02]  /*26b0*/  BSSY B1, `(.L_x_42) ;  /* 0x0000005000017945 */ /* 0x000fe40003800000 */
[----:B------:R-:W-:-:S05]  /*26c0*/  FFMA R29, R29, R155, R12 ;  /* 0x0000009b1d1d7223 */ /* 0x000fca000000000c */
[----:B------:R0:W-:Y:S05]  /*26d0*/  @P1 STG.E desc[UR36][R4.64+0x24], R29 ;  /* 0x0000241d04001986 */ /* 0x0001ea000c101924 */
[----:B------:R-:W-:Y:S05]  /*26e0*/  @!P2 BRA `(.L_x_43) ;  /* 0x000000000004a947 */ /* 0x000fea0003800000 */
[----:B------:R0:W5:Y:S02]  /*26f0*/  LDG.E.LTC128B R25, desc[UR36][R8.64+0x20] ;  /* 0x0000202408197981 */ /* 0x000164000c1e1920 */
.L_x_43:
[----:B------:R-:W-:Y:S05]  /*2700*/  BSYNC B1 ;  /* 0x0000000000017941 */ /* 0x000fea0003800000 */
.L_x_42:
[----:B0----5:R-:W-:Y:S01]  /*2710*/  FMUL R13, R25, R156 ;  /* 0x0000009c190d7220 */ /* 0x021fe20000400000 */
[----:B------:R-:W-:Y:S01]  /*2720*/  ISETP.GT.AND P0, PT, R0, 0x8, P0 ;  /* 0x000000080000780c */ /* 0x000fe20000704270 */
[----:B------:R-:W-:Y:S01]  /*2730*/  BSSY B1, `(.L_x_44) ;  /* 0x0000006000017945 */ /* 0x000fe20003800000 */
[----:B------:R-:W-:Y:S01]  /*2740*/  ISETP.GT.AND P1, PT, R3, 0x10, PT ;  /* 0x000000100300780c */ /* 0x000fe20003f24270 */
[----:B------:R-:W-:-:S05]  /*2750*/  FFMA R13, R30, R155, R13 ;  /* 0x0000009b1e0d7223 */ /* 0x000fca000000000d */
[----:B------:R0:W-:Y:S05]  /*2760*/  @P2 STG.E desc[UR36][R10.64+0x20], R13 ;  /* 0x0000200d0a002986 */ /* 0x0001ea000c101924 */
[----:B------:R-:W-:Y:S05]  /*2770*/  @!P0 BRA `(.L_x_45) ;  /* 0x0000000000048947 */ /* 0x000fea0003800000 */
[----:B------:R0:W5:Y:S02]  /*2780*/  LDG.E.LTC128B R25, desc[UR36][R8.64+0x24] ;  /* 0x0000242408197981 */ /* 0x000164000c1e1920 */
.L_x_45:
[----:B------:R-:W-:Y:S05]  /*2790*/  BSYNC B1 ;  /* 0x0000000000017941 */ /* 0x000fea0003800000 */
.L_x_44:
        /* <DEDUP_REMOVED lines=8> */
.L_x_47:
[----:B------:R-:W-:Y:S05]  /*2820*/  BSYNC B1 ;  /* 0x0000000000017941 */ /* 0x000fea0003800000 */
.L_x_46:
[----:B0----5:R-:W-:Y:S01]  /*2830*/  FMUL R13, R25, R156 ;  /* 0x0000009c190d7220 */ /* 0x021fe20000400000 */
[----:B------:R-:W-:Y:S01]  /*2840*/  ISETP.GT.AND P0, PT, R0, RZ, P2 ;  /* 0x000000ff0000720c */ /* 0x000fe20001704270 */
[----:B------:R-:W-:Y:S02]  /*2850*/  BSSY B1, `(.L_x_48) ;  /* 0x0000005000017945 */ /* 0x000fe40003800000 */
[----:B------:R-:W-:-:S05]  /*2860*/  FFMA R13, R32, R155, R13 ;  /* 0x0000009b200d7223 */ /* 0x000fca000000000d */
[----:B------:R0:W-:Y:S05]  /*2870*/  @P3 STG.E desc[UR36][R4.64+0x40], R13 ;  /* 0x0000400d04003986 */ /* 0x0001ea000c101924 */
[----:B------:R-:W-:Y:S05]  /*2880*/  @!P0 BRA `(.L_x_49) ;  /* 0x0000000000048947 */ /* 0x000fea0003800000 */
[----:B------:R0:W5:Y:S02]  /*2890*/  LDG.E.LTC128B R25, desc[UR36][R6.64+0x44] ;  /* 0x0000442406197981 */ /* 0x000164000c1e1920 */
.L_x_49:
[----:B------:R-:W-:Y:S05]  /*28a0*/  BSYNC B1 ;  /* 0x0000000000017941 */ /* 0x000fea0003800000 */
.L_x_48:
[----:B-----5:R-:W-:Y:S01]  /*28b0*/  FMUL R12, R25, R156 ;  /* 0x0000009c190c7220 */ /* 0x020fe20000400000 */
[----:B------:R-:W-:Y:S01]  /*28c0*/  ISETP.GT.AND P1, PT, R0, 0x8, P1 ;  /* 0x000000080000780c */ /* 0x000fe20000f24270 */
[----:B------:R-:W-:Y:S02]  /*28d0*/  BSSY B1, `(.L_x_50) ;  /* 0x0000005000017945 */ /* 0x000fe40003800000 */
[----:B------:R-:W-:-:S05]  /*28e0*/  FFMA R33, R33, R155, R12 ;  /* 0x0000009b21217223 */ /* 0x000fca000000000c */
[----:B------:R0:W-:Y:S05]  /*28f0*/  @P0 STG.E desc[UR36][R4.64+0x44], R33 ;  /* 0x0000442104000986 */ /* 0x0001ea000c101924 */
[----:B------:R-:W-:Y:S05]  /*2900*/  @!P1 BRA `(.L_x_51) ;  /* 0x0000000000049947 */ /* 0x000fea0003800000 */
[----:B------:R0:W5:Y:S02]  /*2910*/  LDG.E.LTC128B R25, desc[UR36][R8.64+0x40] ;  /* 0x0000402408197981 */ /* 0x000164000c1e1920 */
.L_x_51:
[----:B------:R-:W-:Y:S05]  /*2920*/  BSYNC B1 ;  /* 0x0000000000017941 */ /* 0x000fea0003800000 */
.L_x_50:
        /* <DEDUP_REMOVED lines=8> */
.L_x_53:
[----:B------:R-:W-:Y:S05]  /*29b0*/  BSYNC B1 ;  /* 0x0000000000017941 */ /* 0x000fea0003800000 */
.L_x_52:
        /* <DEDUP_REMOVED lines=8> */
.L_x_55:
[----:B------:R-:W-:Y:S05]  /*2a40*/  BSYNC B1 ;  /* 0x0000000000017941 */ /* 0x000fea0003800000 */
.L_x_54:
[----:B0----5:R-:W-:Y:S01]  /*2a50*/  FMUL R13, R25, R156 ;  /* 0x0000009c190d7220 */ /* 0x021fe20000400000 */
[----:B------:R-:W-:Y:S01]  /*2a60*/  ISETP.GT.AND P2, PT, R0, RZ, P1 ;  /* 0x000000ff0000720c */ /* 0x000fe20000f44270 */
[----:B------:R-:W-:Y:S02]  /*2a70*/  BSSY B1, `(.L_x_56) ;  /* 0x0000005000017945 */ /* 0x000fe40003800000 */
[----:B------:R-:W-:-:S05]  /*2a80*/  FFMA R13, R36, R155, R13 ;  /* 0x0000009b240d7223 */ /* 0x000fca000000000d */
[----:B------:R0:W-:Y:S05]  /*2a90*/  @P3 STG.E desc[UR36][R4.64+0x60], R13 ;  /* 0x0000600d04003986 */ /* 0x0001ea000c101924 */
[----:B------:R-:W-:Y:S05]  /*2aa0*/  @!P2 BRA `(.L_x_57) ;  /* 0x000000000004a947 */ /* 0x000fea0003800000 */
[----:B------:R0:W5:Y:S02]  /*2ab0*/  LDG.E.LTC128B R25, desc[UR36][R6.64+0x64] ;  /* 0x0000642406197981 */ /* 0x000164000c1e1920 */
.L_x_57:
[----:B------:R-:W-:Y:S05]  /*2ac0*/  BSYNC B1 ;  /* 0x0000000000017941 */ /* 0x000fea0003800000 */
.L_x_56:
[----:B-----5:R-:W-:Y:S01]  /*2ad0*/  FMUL R12, R25, R156 ;  /* 0x0000009c190c7220 */ /* 0x020fe20000400000 */
[----:B------:R-:W-:Y:S01]  /*2ae0*/  ISETP.GT.AND P0, PT, R0, 0x8, P0 ;  /* 0x000000080000780c */ /* 0x000fe20000704270 */
[----:B------:R-:W-:Y:S02]  /*2af0*/  BSSY B1, `(.L_x_58) ;  /* 0x0000005000017945 */ /* 0x000fe40003800000 */
[----:B------:R-:W-:-:S05]  /*2b00*/  FFMA R37, R37, R155, R12 ;  /* 0x0000009b25257223 */ /* 0x000fca000000000c */
[----:B------:R0:W-:Y:S05]  /*2b10*/  @P2 STG.E desc[UR36][R4.64+0x64], R37 ;  /* 0x0000642504002986 */ /* 0x0001ea000c101924 */
[----:B------:R-:W-:Y:S05]  /*2b20*/  @!P0 BRA `(.L_x_59) ;  /* 0x0000000000048947 */ /* 0x000fea0003800000 */
[----:B------:R0:W5:Y:S02]  /*2b30*/  LDG.E.LTC128B R25, desc[UR36][R8.64+0x60] ;  /* 0x0000602408197981 */ /* 0x000164000c1e1920 */
.L_x_59:
[----:B------:R-:W-:Y:S05]  /*2b40*/  BSYNC B1 ;  /* 0x0000000000017941 */ /* 0x000fea0003800000 */
.L_x_58:
        /* <DEDUP_REMOVED lines=8> */
.L_x_61:
[----:B------:R-:W-:Y:S05]  /*2bd0*/  BSYNC B1 ;  /* 0x0000000000017941 */ /* 0x000fea0003800000 */
.L_x_60:
        /* <DEDUP_REMOVED lines=8> */
.L_x_63:
[----:B------:R-:W-:Y:S05]  /*2c60*/  BSYNC B1 ;  /* 0x0000000000017941 */ /* 0x000fea0003800000 */
.L_x_62:
[----:B0----5:R-:W-:Y:S01]  /*2c70*/  FMUL R13, R25, R156 ;  /* 0x0000009c190d7220 */ /* 0x021fe20000400000 */
[----:B------:R-:W-:Y:S01]  /*2c80*/  ISETP.GT.AND P1, PT, R0, RZ, P0 ;  /* 0x000000ff0000720c */ /* 0x000fe20000724270 */
[----:B------:R-:W-:Y:S02]  /*2c90*/  BSSY B1, `(.L_x_64) ;  /* 0x0000005000017945 */ /* 0x000fe40003800000 */
[----:B------:R-:W-:-:S05]  /*2ca0*/  FFMA R13, R40, R155, R13 ;  /* 0x0000009b280d7223 */ /* 0x000fca000000000d */
[----:B------:R0:W-:Y:S05]  /*2cb0*/  @P3 STG.E desc[UR36][R4.64+0x80], R13 ;  /* 0x0000800d04003986 */ /* 0x0001ea000c101924 */
[----:B------:R-:W-:Y:S05]  /*2cc0*/  @!P1 BRA `(.L_x_65) ;  /* 0x0000000000049947 */ /* 0x000fea0003800000 */
[----:B------:R0:W5:Y:S02]  /*2cd0*/  LDG.E.LTC128B R25, desc[UR36][R6.64+0x84] ;  /* 0x0000842406197981 */ /* 0x000164000c1e1920 */
.L_x_65:
[----:B------:R-:W-:Y:S05]  /*2ce0*/  BSYNC B1 ;  /* 0x0000000000017941 */ /* 0x000fea0003800000 */
.L_x_64:
[----:B-----5:R-:W-:Y:S01]  /*2cf0*/  FMUL R12, R25, R156 ;  /* 0x0000009c190c7220 */ /* 0x020fe20000400000 */
[----:B------:R-:W-:Y:S01]  /*2d00*/  ISETP.GT.AND P2, PT, R0, 0x8, P2 ;  /* 0x000000080000780c */ /* 0x000fe20001744270 */
[----:B------:R-:W-:Y:S02]  /*2d10*/  BSSY B1, `(.L_x_66) ;  /* 0x0000005000017945 */ /* 0x000fe40003800000 */
[----:B------:R-:W-:-:S05]  /*2d20*/  FFMA R41, R41, R155, R12 ;  /* 0x0000009b29297223 */ /* 0x000fca000000000c */
[----:B------:R0:W-:Y:S05]  /*2d30*/  @P1 STG.E desc[UR36][R4.64+0x84], R41 ;  /* 0x0000842904001986 */ /* 0x0001ea000c101924 */
[----:B------:R-:W-:Y:S05]  /*2d40*/  @!P2 BRA `(.L_x_67) ;  /* 0x000000000004a947 */ /* 0x000fea0003800000 */
[----:B------:R0:W5:Y:S02]  /*2d50*/  LDG.E.LTC128B R25, desc[UR36][R8.64+0x80] ;  /* 0x0000802408197981 */ /* 0x000164000c1e1920 */
.L_x_67:
[----:B------:R-:W-:Y:S05]  /*2d60*/  BSYNC B1 ;  /* 0x0000000000017941 */ /* 0x000fea0003800000 */
.L_x_66:
        /* <DEDUP_REMOVED lines=8> */
.L_x_69:
[----:B------:R-:W-:Y:S05]  /*2df0*/  BSYNC B1 ;  /* 0x0000000000017941 */ /* 0x000fea0003800000 */
.L_x_68:
        /* <DEDUP_REMOVED lines=8> */
.L_x_71:
[----:B------:R-:W-:Y:S05]  /*2e80*/  BSYNC B1 ;  /* 0x0000000000017941 */ /* 0x000fea0003800000 */
.L_x_70:
[----:B0----5:R-:W-:Y:S01]  /*2e90*/  FMUL R13, R25, R156 ;  /* 0x0000009c190d7220 */ /* 0x021fe20000400000 */
[----:B------:R-:W-:Y:S01]  /*2ea0*/  ISETP.GT.AND P0, PT, R0, RZ, P2 ;  /* 0x000000ff0000720c */ /* 0x000fe20001704270 */
[----:B------:R-:W-:Y:S02]  /*2eb0*/  BSSY B1, `(.L_x_72) ;  /* 0x0000005000017945 */ /* 0x000fe40003800000 */
[----:B------:R-:W-:-:S05]  /*2ec0*/  FFMA R13, R44, R155, R13 ;  /* 0x0000009b2c0d7223 */ /* 0x000fca000000000d */
[----:B------:R0:W-:Y:S05]  /*2ed0*/  @P3 STG.E desc[UR36][R4.64+0xa0], R13 ;  /* 0x0000a00d04003986 */ /* 0x0001ea000c101924 */
[----:B------:R-:W-:Y:S05]  /*2ee0*/  @!P0 BRA `(.L_x_73) ;  /* 0x0000000000048947 */ /* 0x000fea0003800000 */
[----:B------:R0:W5:Y:S02]  /*2ef0*/  LDG.E.LTC128B R25, desc[UR36][R6.64+0xa4] ;  /* 0x0000a42406197981 */ /* 0x000164000c1e1920 */
.L_x_73:
[----:B------:R-:W-:Y:S05]  /*2f00*/  BSYNC B1 ;  /* 0x0000000000017941 */ /* 0x000fea0003800000 */
.L_x_72:
[----:B-----5:R-:W-:Y:S01]  /*2f10*/  FMUL R12, R25, R156 ;  /* 0x0000009c190c7220 */ /* 0x020fe20000400000 */
[----:B------:R-:W-:Y:S01]  /*2f20*/  ISETP.GT.AND P1, PT, R0, 0x8, P1 ;  /* 0x000000080000780c */ /* 0x000fe20000f24270 */
[----:B------:R-:W-:Y:S02]  /*2f30*/  BSSY B1, `(.L_x_74) ;  /* 0x0000005000017945 */ /* 0x000fe40003800000 */
[----:B------:R-:W-:-:S05]  /*2f40*/  FFMA R45, R45, R155, R12 ;  /* 0x0000009b2d2d7223 */ /* 0x000fca000000000c */
[----:B------:R0:W-:Y:S05]  /*2f50*/  @P0 STG.E desc[UR36][R4.64+0xa4], R45 ;  /* 0x0000a42d04000986 */ /* 0x0001ea000c101924 */
[----:B------:R-:W-:Y:S05]  /*2f60*/  @!P1 BRA `(.L_x_75) ;  /* 0x0000000000049947 */ /* 0x000fea0003800000 */
[----:B------:R0:W5:Y:S02]  /*2f70*/  LDG.E.LTC128B R25, desc[UR36][R8.64+0xa0] ;  /* 0x0000a02408197981 */ /* 0x000164000c1e1920 */
.L_x_75:
[----:B------:R-:W-:Y:S05]  /*2f80*/  BSYNC B1 ;  /* 0x0000000000017941 */ /* 0x000fea0003800000 */
.L_x_74:
        /* <DEDUP_REMOVED lines=8> */
.L_x_77:
[----:B------:R-:W-:Y:S05]  /*3010*/  BSYNC B1 ;  /* 0x0000000000017941 */ /* 0x000fea0003800000 */
.L_x_76:
        /* <DEDUP_REMOVED lines=8> */
.L_x_79:
[----:B------:R-:W-:Y:S05]  /*30a0*/  BSYNC B1 ;  /* 0x0000000000017941 */ /* 0x000fea0003800000 */
.L_x_78:
[----:B0----5:R-:W-:Y:S01]  /*30b0*/  FMUL R13, R25, R156 ;  /* 0x0000009c190d7220 */ /* 0x021fe20000400000 */
[----:B------:R-:W-:Y:S01]  /*30c0*/  ISETP.GT.AND P2, PT, R0, RZ, P1 ;  /* 0x000000ff0000720c */ /* 0x000fe20000f44270 */
[----:B------:R-:W-:Y:S02]  /*30d0*/  BSSY B1, `(.L_x_80) ;  /* 0x0000005000017945 */ /* 0x000fe40003800000 */
[----:B------:R-:W-:-:S05]  /*30e0*/  FFMA R13, R48, R155, R13 ;  /* 0x0000009b300d7223 */ /* 0x000fca000000000d */
[----:B------:R0:W-:Y:S05]  /*30f0*/  @P3 STG.E desc[UR36][R4.64+0xc0], R13 ;  /* 0x0000c00d04003986 */ /* 0x0001ea000c101924 */
[----:B------:R-:W-:Y:S05]  /*3100*/  @!P2 BRA `(.L_x_81) ;  /* 0x000000000004a947 */ /* 0x000fea0003800000 */
[----:B------:R0:W5:Y:S02]  /*3110*/  LDG.E.LTC128B R25, desc[UR36][R6.64+0xc4] ;  /* 0x0000c42406197981 */ /* 0x000164000c1e1920 */
.L_x_81:
[----:B------:R-:W-:Y:S05]  /*3120*/  BSYNC B1 ;  /* 0x0000000000017941 */ /* 0x000fea0003800000 */
.L_x_80:
[----:B-----5:R-:W-:Y:S01]  /*3130*/  FMUL R12, R25, R156 ;  /* 0x0000009c190c7220 */ /* 0x020fe20000400000 */
[----:B------:R-:W-:Y:S01]  /*3140*/  ISETP.GT.AND P0, PT, R0, 0x8, P0 ;  /* 0x000000080000780c */ /* 0x000fe20000704270 */
[----:B------:R-:W-:Y:S02]  /*3150*/  BSSY B1, `(.L_x_82) ;  /* 0x0000005000017945 */ /* 0x000fe40003800000 */
[----:B------:R-:W-:-:S05]  /*3160*/  FFMA R49, R49, R155, R12 ;  /* 0x0000009b31317223 */ /* 0x000fca000000000c */
[----:B------:R0:W-:Y:S05]  /*3170*/  @P2 STG.E desc[UR36][R4.64+0xc4], R49 ;  /* 0x0000c43104002986 */ /* 0x0001ea000c101924 */
[----:B------:R-:W-:Y:S05]  /*3180*/  @!P0 BRA `(.L_x_83) ;  /* 0x0000000000048947 */ /* 0x000fea0003800000 */
[----:B------:R0:W5:Y:S02]  /*3190*/  LDG.E.LTC128B R25, desc[UR36][R8.64+0xc0] ;  /* 0x0000c02408197981 */ /* 0x000164000c1e1920 */
.L_x_83:
[----:B------:R-:W-:Y:S05]  /*31a0*/  BSYNC B1 ;  /* 0x0000000000017941 */ /* 0x000fea0003800000 */
.L_x_82:
        /* <DEDUP_REMOVED lines=8> */
.L_x_85:
[----:B------:R-:W-:Y:S05]  /*3230*/  BSYNC B1 ;  /* 0x0000000000017941 */ /* 0x000fea0003800000 */
.L_x_84:
        /* <DEDUP_REMOVED lines=8> */
.L_x_87:
[----:B------:R-:W-:Y:S05]  /*32c0*/  BSYNC B1 ;  /* 0x0000000000017941 */ /* 0x000fea0003800000 */
.L_x_86:
[----:B0----5:R-:W-:Y:S01]  /*32d0*/  FMUL R13, R25, R156 ;  /* 0x0000009c190d7220 */ /* 0x021fe20000400000 */
[----:B------:R-:W-:Y:S01]  /*32e0*/  ISETP.GT.AND P1, PT, R0, RZ, P0 ;  /* 0x000000ff0000720c */ /* 0x000fe20000724270 */
[----:B------:R-:W-:Y:S02]  /*32f0*/  BSSY B1, `(.L_x_88) ;  /* 0x0000005000017945 */ /* 0x000fe40003800000 */
[----:B------:R-:W-:-:S05]  /*3300*/  FFMA R13, R52, R155, R13 ;  /* 0x0000009b340d7223 */ /* 0x000fca000000000d */
[----:B------:R0:W-:Y:S05]  /*3310*/  @P3 STG.E desc[UR36][R4.64+0xe0], R13 ;  /* 0x0000e00d04003986 */ /* 0x0001ea000c101924 */
[----:B------:R-:W-:Y:S05]  /*3320*/  @!P1 BRA `(.L_x_89) ;  /* 0x0000000000049947 */ /* 0x000fea0003800000 */
[----:B------:R0:W5:Y:S02]  /*3330*/  LDG.E.LTC128B R25, desc[UR36][R6.64+0xe4] ;  /* 0x0000e42406197981 */ /* 0x000164000c1e1920 */
.L_x_89:
[----:B------:R-:W-:Y:S05]  /*3340*/  BSYNC B1 ;  /* 0x0000000000017941 */ /* 0x000fea0003800000 */
.L_x_88:
[----:B-----5:R-:W-:Y:S01]  /*3350*/  FMUL R12, R25, R156 ;  /* 0x0000009c190c7220 */ /* 0x020fe20000400000 */
[----:B------:R-:W-:Y:S01]  /*3360*/  ISETP.GT.AND P2, PT, R0, 0x8, P2 ;  /* 0x000000080000780c */ /* 0x000fe20001744270 */
[----:B------:R-:W-:Y:S02]  /*3370*/  BSSY B1, `(.L_x_90) ;  /* 0x0000005000017945 */ /* 0x000fe40003800000 */
[----:B------:R-:W-:-:S05]  /*3380*/  FFMA R53, R53, R155, R12 ;  /* 0x0000009b35357223 */ /* 0x000fca000000000c */
[----:B------:R0:W-:Y:S05]  /*3390*/  @P1 STG.E desc[UR36][R4.64+0xe4], R53 ;  /* 0x0000e43504001986 */ /* 0x0001ea000c101924 */
[----:B------:R-:W-:Y:S05]  /*33a0*/  @!P2 BRA `(.L_x_91) ;  /* 0x000000000004a947 */ /* 0x000fea0003800000 */
[----:B------:R0:W5:Y:S02]  /*33b0*/  LDG.E.LTC128B R25, desc[UR36][R8.64+0xe0] ;  /* 0x0000e02408197981 */ /* 0x000164000c1e1920 */
.L_x_91:
[----:B------:R-:W-:Y:S05]  /*33c0*/  BSYNC B1 ;  /* 0x0000000000017941 */ /* 0x000fea0003800000 */
.L_x_90:
        /* <DEDUP_REMOVED lines=8> */
.L_x_93:
[----:B------:R-:W-:Y:S05]  /*3450*/  BSYNC B1 ;  /* 0x0000000000017941 */ /* 0x000fea0003800000 */
.L_x_92:
        /* <DEDUP_REMOVED lines=8> */
.L_x_95:
[----:B------:R-:W-:Y:S05]  /*34e0*/  BSYNC B1 ;  /* 0x0000000000017941 */ /* 0x000fea0003800000 */
.L_x_94:
[----:B0----5:R-:W-:Y:S01]  /*34f0*/  FMUL R13, R25, R156 ;  /* 0x0000009c190d7220 */ /* 0x021fe20000400000 */
[----:B------:R-:W-:Y:S01]  /*3500*/  ISETP.GT.AND P0, PT, R0, RZ, P2 ;  /* 0x000000ff0000720c */ /* 0x000fe20001704270 */
[----:B------:R-:W-:Y:S02]  /*3510*/  BSSY B1, `(.L_x_96) ;  /* 0x0000005000017945 */ /* 0x000fe40003800000 */
[----:B------:R-:W-:-:S05]  /*3520*/  FFMA R13, R56, R155, R13 ;  /* 0x0000009b380d7223 */ /* 0x000fca000000000d */
[----:B------:R0:W-:Y:S05]  /*3530*/  @P3 STG.E desc[UR36][R4.64+0x100], R13 ;  /* 0x0001000d04003986 */ /* 0x0001ea000c101924 */
[----:B------:R-:W-:Y:S05]  /*3540*/  @!P0 BRA `(.L_x_97) ;  /* 0x0000000000048947 */ /* 0x000fea0003800000 */
[----:B------:R0:W5:Y:S02]  /*3550*/  LDG.E.LTC128B R25, desc[UR36][R6.64+0x104] ;  /* 0x0001042406197981 */ /* 0x000164000c1e1920 */
.L_x_97:
[----:B------:R-:W-:Y:S05]  /*3560*/  BSYNC B1 ;  /* 0x0000000000017941 */ /* 0x000fea0003800000 */
.L_x_96:
[----:B-----5:R-:W-:Y:S01]  /*3570*/  FMUL R12, R25, R156 ;  /* 0x0000009c190c7220 */ /* 0x020fe20000400000 */
[----:B------:R-:W-:Y:S01]  /*3580*/  ISETP.GT.AND P1, PT, R0, 0x8, P1 ;  /* 0x000000080000780c */ /* 0x000fe20000f24270 */
[----:B------:R-:W-:Y:S02]  /*3590*/  BSSY B1, `(.L_x_98) ;  /* 0x0000005000017945 */ /* 0x000fe40003800000 */
[----:B------:R-:W-:-:S05]  /*35a0*/  FFMA R57, R57, R155, R12 ;  /* 0x0000009b39397223 */ /* 0x000fca000000000c */
[----:B------:R0:W-:Y:S05]  /*35b0*/  @P0 STG.E desc[UR36][R4.64+0x104], R57 ;  /* 0x0001043904000986 */ /* 0x0001ea000c101924 */
[----:B------:R-:W-:Y:S05]  /*35c0*/  @!P1 BRA `(.L_x_99) ;  /* 0x0000000000049947 */ /* 0x000fea0003800000 */
[----:B------:R0:W5:Y:S02]  /*35d0*/  LDG.E.LTC128B R25, desc[UR36][R8.64+0x100] ;  /* 0x0001002408197981 */ /* 0x000164000c1e1920 */
.L_x_99:
[----:B------:R-:W-:Y:S05]  /*35e0*/  BSYNC B1 ;  /* 0x0000000000017941 */ /* 0x000fea0003800000 */
.L_x_98:
        /* <DEDUP_REMOVED lines=8> */
.L_x_101:
[----:B------:R-:W-:Y:S05]  /*3670*/  BSYNC B1 ;  /* 0x0000000000017941 */ /* 0x000fea0003800000 */
.L_x_100:
        /* <DEDUP_REMOVED lines=8> */
.L_x_103:
[----:B------:R-:W-:Y:S05]  /*3700*/  BSYNC B1 ;  /* 0x0000000000017941 */ /* 0x000fea0003800000 */
.L_x_102:
[----:B0----5:R-:W-:Y:S01]  /*3710*/  FMUL R13, R25, R156 ;  /* 0x0000009c190d7220 */ /* 0x021fe20000400000 */
[----:B------:R-:W-:Y:S01]  /*3720*/  ISETP.GT.AND P2, PT, R0, RZ, P1 ;  /* 0x000000ff0000720c */ /* 0x000fe20000f44270 */
[----:B------:R-:W-:Y:S02]  /*3730*/  BSSY B1, `(.L_x_104) ;  /* 0x0000005000017945 */ /* 0x000fe40003800000 */
[----:B------:R-:W-:-:S05]  /*3740*/  FFMA R13, R60, R155, R13 ;  /* 0x0000009b3c0d7223 */ /* 0x000fca000000000d */
[----:B------:R0:W-:Y:S05]  /*3750*/  @P3 STG.E desc[UR36][R4.64+0x120], R13 ;  /* 0x0001200d04003986 */ /* 0x0001ea000c101924 */
[----:B------:R-:W-:Y:S05]  /*3760*/  @!P2 BRA `(.L_x_105) ;  /* 0x000000000004a947 */ /* 0x000fea0003800000 */
[----:B------:R0:W5:Y:S02]  /*3770*/  LDG.E.LTC128B R25, desc[UR36][R6.64+0x124] ;  /* 0x0001242406197981 */ /* 0x000164000c1e1920 */
.L_x_105:
[----:B------:R-:W-:Y:S05]  /*3780*/  BSYNC B1 ;  /* 0x0000000000017941 */ /* 0x000fea0003800000 */
.L_x_104:
[----:B-----5:R-:W-:Y:S01]  /*3790*/  FMUL R12, R25, R156 ;  /* 0x0000009c190c7220 */ /* 0x020fe20000400000 */
[----:B------:R-:W-:Y:S01]  /*37a0*/  ISETP.GT.AND P0, PT, R0, 0x8, P0 ;  /* 0x000000080000780c */ /* 0x000fe20000704270 */
[----:B------:R-:W-:Y:S02]  /*37b0*/  BSSY B1, `(.L_x_106) ;  /* 0x0000005000017945 */ /* 0x000fe40003800000 */
[----:B------:R-:W-:-:S05]  /*37c0*/  FFMA R61, R61, R155, R12 ;  /* 0x0000009b3d3d7223 */ /* 0x000fca000000000c */
[----:B------:R0:W-:Y:S05]  /*37d0*/  @P2 STG.E desc[UR36][R4.64+0x124], R61 ;  /* 0x0001243d04002986 */ /* 0x0001ea000c101924 */
[----:B------:R-:W-:Y:S05]  /*37e0*/  @!P0 BRA `(.L_x_107) ;  /* 0x0000000000048947 */ /* 0x000fea0003800000 */
[----:B------:R0:W5:Y:S02]  /*37f0*/  LDG.E.LTC128B R25, desc[UR36][R8.64+0x120] ;  /* 0x0001202408197981 */ /* 0x000164000c1e1920 */
.L_x_107:
[----:B------:R-:W-:Y:S05]  /*3800*/  BSYNC B1 ;  /* 0x0000000000017941 */ /* 0x000fea0003800000 */
.L_x_106:
        /* <DEDUP_REMOVED lines=8> */
.L_x_109:
[----:B------:R-:W-:Y:S05]  /*3890*/  BSYNC B1 ;  /* 0x0000000000017941 */ /* 0x000fea0003800000 */
.L_x_108:
        /* <DEDUP_REMOVED lines=8> */
.L_x_111:
[----:B------:R-:W-:Y:S05]  /*3920*/  BSYNC B1 ;  /* 0x0000000000017941 */ /* 0x000fea0003800000 */
.L_x_110:
[----:B0----5:R-:W-:Y:S01]  /*3930*/  FMUL R13, R25, R156 ;  /* 0x0000009c190d7220 */ /* 0x021fe20000400000 */
[----:B------:R-:W-:Y:S01]  /*3940*/  ISETP.GT.AND P1, PT, R0, RZ, P0 ;  /* 0x000000ff0000720c */ /* 0x000fe20000724270 */
[----:B------:R-:W-:Y:S02]  /*3950*/  BSSY B1, `(.L_x_112) ;  /* 0x0000005000017945 */ /* 0x000fe40003800000 */
[----:B------:R-:W-:-:S05]  /*3960*/  FFMA R13, R64, R155, R13 ;  /* 0x0000009b400d7223 */ /* 0x000fca000000000d */
[----:B------:R0:W-:Y:S05]  /*3970*/  @P3 STG.E desc[UR36][R4.64+0x140], R13 ;  /* 0x0001400d04003986 */ /* 0x0001ea000c101924 */
[----:B------:R-:W-:Y:S05]  /*3980*/  @!P1 BRA `(.L_x_113) ;  /* 0x0000000000049947 */ /* 0x000fea0003800000 */
[----:B------:R0:W5:Y:S02]  /*3990*/  LDG.E.LTC128B R25, desc[UR36][R6.64+0x144] ;  /* 0x0001442406197981 */ /* 0x000164000c1e1920 */
.L_x_113:
[----:B------:R-:W-:Y:S05]  /*39a0*/  BSYNC B1 ;  /* 0x0000000000017941 */ /* 0x000fea0003800000 */
.L_x_112:
[----:B-----5:R-:W-:Y:S01]  /*39b0*/  FMUL R12, R25, R156 ;  /* 0x0000009c190c7220 */ /* 0x020fe20000400000 */
[----:B------:R-:W-:Y:S01]  /*39c0*/  ISETP.GT.AND P2, PT, R0, 0x8, P2 ;  /* 0x000000080000780c */ /* 0x000fe20001744270 */
[----:B------:R-:W-:Y:S02]  /*39d0*/  BSSY B1, `(.L_x_114) ;  /* 0x0000005000017945 */ /* 0x000fe40003800000 */
[----:B------:R-:W-:-:S05]  /*39e0*/  FFMA R65, R65, R155, R12 ;  /* 0x0000009b41417223 */ /* 0x000fca000000000c */
[----:B------:R0:W-:Y:S05]  /*39f0*/  @P1 STG.E desc[UR36][R4.64+0x144], R65 ;  /* 0x0001444104001986 */ /* 0x0001ea000c101924 */
[----:B------:R-:W-:Y:S05]  /*3a00*/  @!P2 BRA `(.L_x_115) ;  /* 0x000000000004a947 */ /* 0x000fea0003800000 */
[----:B------:R0:W5:Y:S02]  /*3a10*/  LDG.E.LTC128B R25, desc[UR36][R8.64+0x140] ;  /* 0x0001402408197981 */ /* 0x000164000c1e1920 */
.L_x_115:
[----:B------:R-:W-:Y:S05]  /*3a20*/  BSYNC B1 ;  /* 0x0000000000017941 */ /* 0x000fea0003800000 */
.L_x_114:
        /* <DEDUP_REMOVED lines=8> */
.L_x_117:
[----:B------:R-:W-:Y:S05]  /*3ab0*/  BSYNC B1 ;  /* 0x0000000000017941 */ /* 0x000fea0003800000 */
.L_x_116:
        /* <DEDUP_REMOVED lines=8> */
.L_x_119:
[----:B------:R-:W-:Y:S05]  /*3b40*/  BSYNC B1 ;  /* 0x0000000000017941 */ /* 0x000fea0003800000 */
.L_x_118:
[----:B0----5:R-:W-:Y:S01]  /*3b50*/  FMUL R13, R25, R156 ;  /* 0x0000009c190d7220 */ /* 0x021fe20000400000 */
[----:B------:R-:W-:Y:S01]  /*3b60*/  ISETP.GT.AND P0, PT, R0, RZ, P2 ;  /* 0x000000ff0000720c */ /* 0x000fe20001704270 */
[----:B------:R-:W-:Y:S02]  /*3b70*/  BSSY B1, `(.L_x_120) ;  /* 0x0000005000017945 */ /* 0x000fe40003800000 */
[----:B------:R-:W-:-:S05]  /*3b80*/  FFMA R13, R68, R155, R13 ;  /* 0x0000009b440d7223 */ /* 0x000fca000000000d */
[----:B------:R0:W-:Y:S05]  /*3b90*/  @P3 STG.E desc[UR36][R4.64+0x160], R13 ;  /* 0x0001600d04003986 */ /* 0x0001ea000c101924 */
[----:B------:R-:W-:Y:S05]  /*3ba0*/  @!P0 BRA `(.L_x_121) ;  /* 0x0000000000048947 */ /* 0x000fea0003800000 */
[----:B------:R0:W5:Y:S02]  /*3bb0*/  LDG.E.LTC128B R25, desc[UR36][R6.64+0x164] ;  /* 0x0001642406197981 */ /* 0x000164000c1e1920 */
.L_x_121:
[----:B------:R-:W-:Y:S05]  /*3bc0*/  BSYNC B1 ;  /* 0x0000000000017941 */ /* 0x000fea0003800000 */
.L_x_120:
[----:B-----5:R-:W-:Y:S01]  /*3bd0*/  FMUL R12, R25, R156 ;  /* 0x0000009c190c7220 */ /* 0x020fe20000400000 */
[----:B------:R-:W-:Y:S01]  /*3be0*/  ISETP.GT.AND P1, PT, R0, 0x8, P1 ;  /* 0x000000080000780c */ /* 0x000fe20000f24270 */
[----:B------:R-:W-:Y:S02]  /*3bf0*/  BSSY B1, `(.L_x_122) ;  /* 0x0000005000017945 */ /* 0x000fe40003800000 */
[----:B------:R-:W-:-:S05]  /*3c00*/  FFMA R69, R69, R155, R12 ;  /* 0x0000009b45457223 */ /* 0x000fca000000000c */
[----:B------:R0:W-:Y:S05]  /*3c10*/  @P0 STG.E desc[UR36][R4.64+0x164], R69 ;  /* 0x0001644504000986 */ /* 0x0001ea000c101924 */
[----:B------:R-:W-:Y:S05]  /*3c20*/  @!P1 BRA `(.L_x_123) ;  /* 0x0000000000049947 */ /* 0x000fea0003800000 */
[----:B------:R0:W5:Y:S02]  /*3c30*/  LDG.E.LTC128B R25, desc[UR36][R8.64+0x160] ;  /* 0x0001602408197981 */ /* 0x000164000c1e1920 */
.L_x_123:
[----:B------:R-:W-:Y:S05]  /*3c40*/  BSYNC B1 ;  /* 0x0000000000017941 */ /* 0x000fea0003800000 */
.L_x_122:
        /* <DEDUP_REMOVED lines=8> */
.L_x_125:
[----:B------:R-:W-:Y:S05]  /*3cd0*/  BSYNC B1 ;  /* 0x0000000000017941 */ /* 0x000fea0003800000 */
.L_x_124:
        /* <DEDUP_REMOVED lines=8> */
.L_x_127:
[----:B------:R-:W-:Y:S05]  /*3d60*/  BSYNC B1 ;  /* 0x0000000000017941 */ /* 0x000fea0003800000 */
.L_x_126:
[----:B0----5:R-:W-:Y:S01]  /*3d70*/  FMUL R13, R25, R156 ;  /* 0x0000009c190d7220 */ /* 0x021fe20000400000 */
[----:B------:R-:W-:Y:S01]  /*3d80*/  ISETP.GT.AND P2, PT, R0, RZ, P1 ;  /* 0x000000ff0000720c */ /* 0x000fe20000f44270 */
[----:B------:R-:W-:Y:S02]  /*3d90*/  BSSY B1, `(.L_x_128) ;  /* 0x0000005000017945 */ /* 0x000fe40003800000 */
[----:B------:R-:W-:-:S05]  /*3da0*/  FFMA R13, R72, R155, R13 ;  /* 0x0000009b480d7223 */ /* 0x000fca000000000d */
[----:B------:R0:W-:Y:S05]  /*3db0*/  @P3 STG.E desc[UR36][R4.64+0x180], R13 ;  /* 0x0001800d04003986 */ /* 0x0001ea000c101924 */
[----:B------:R-:W-:Y:S05]  /*3dc0*/  @!P2 BRA `(.L_x_129) ;  /* 0x000000000004a947 */ /* 0x000fea0003800000 */
[----:B------:R0:W5:Y:S02]  /*3dd0*/  LDG.E.LTC128B R25, desc[UR36][R6.64+0x184] ;  /* 0x0001842406197981 */ /* 0x000164000c1e1920 */
.L_x_129:
[----:B------:R-:W-:Y:S05]  /*3de0*/  BSYNC B1 ;  /* 0x0000000000017941 */ /* 0x000fea0003800000 */
.L_x_128:
[----:B-----5:R-:W-:Y:S01]  /*3df0*/  FMUL R12, R25, R156 ;  /* 0x0000009c190c7220 */ /* 0x020fe20000400000 */
[----:B------:R-:W-:Y:S01]  /*3e00*/  ISETP.GT.AND P0, PT, R0, 0x8, P0 ;  /* 0x000000080000780c */ /* 0x000fe20000704270 */
[----:B------:R-:W-:Y:S02]  /*3e10*/  BSSY B1, `(.L_x_130) ;  /* 0x0000005000017945 */ /* 0x000fe40003800000 */
[----:B------:R-:W-:-:S05]  /*3e20*/  FFMA R73, R73, R155, R12 ;  /* 0x0000009b49497223 */ /* 0x000fca000000000c */
[----:B------:R0:W-:Y:S05]  /*3e30*/  @P2 STG.E desc[UR36][R4.64+0x184], R73 ;  /* 0x0001844904002986 */ /* 0x0001ea000c101924 */
[----:B------:R-:W-:Y:S05]  /*3e40*/  @!P0 BRA `(.L_x_131) ;  /* 0x0000000000048947 */ /* 0x000fea0003800000 */
[----:B------:R0:W5:Y:S02]  /*3e50*/  LDG.E.LTC128B R25, desc[UR36][R8.64+0x180] ;  /* 0x0001802408197981 */ /* 0x000164000c1e1920 */
.L_x_131:
[----:B------:R-:W-:Y:S05]  /*3e60*/  BSYNC B1 ;  /* 0x0000000000017941 */ /* 0x000fea0003800000 */
.L_x_130:
        /* <DEDUP_REMOVED lines=8> */
.L_x_133:
[----:B------:R-:W-:Y:S05]  /*3ef0*/  BSYNC B1 ;  /* 0x0000000000017941 */ /* 0x000fea0003800000 */
.L_x_132:
        /* <DEDUP_REMOVED lines=8> */
.L_x_135:
[----:B------:R-:W-:Y:S05]  /*3f80*/  BSYNC B1 ;  /* 0x0000000000017941 */ /* 0x000fea0003800000 */
.L_x_134:
[----:B0----5:R-:W-:Y:S01]  /*3f90*/  FMUL R13, R25, R156 ;  /* 0x0000009c190d7220 */ /* 0x021fe20000400000 */
[----:B------:R-:W-:Y:S01]  /*3fa0*/  ISETP.GT.AND P1, PT, R0, RZ, P0 ;  /* 0x000000ff0000720c */ /* 0x000fe20000724270 */
[----:B------:R-:W-:Y:S02]  /*3fb0*/  BSSY B1, `(.L_x_136) ;  /* 0x0000005000017945 */ /* 0x000fe40003800000 */
[----:B------:R-:W-:-:S05]  /*3fc0*/  FFMA R13, R76, R155, R13 ;  /* 0x0000009b4c0d7223 */ /* 0x000fca000000000d */
[----:B------:R0:W-:Y:S05]  /*3fd0*/  @P3 STG.E desc[UR36][R4.64+0x1a0], R13 ;  /* 0x0001a00d04003986 */ /* 0x0001ea000c101924 */
[----:B------:R-:W-:Y:S05]  /*3fe0*/  @!P1 BRA `(.L_x_137) ;  /* 0x0000000000049947 */ /* 0x000fea0003800000 */
[----:B------:R0:W5:Y:S02]  /*3ff0*/  LDG.E.LTC128B R25, desc[UR36][R6.64+0x1a4] ;  /* 0x0001a42406197981 */ /* 0x000164000c1e1920 */
.L_x_137:
[----:B------:R-:W-:Y:S05]  /*4000*/  BSYNC B1 ;  /* 0x0000000000017941 */ /* 0x000fea0003800000 */
.L_x_136:
[----:B-----5:R-:W-:Y:S01]  /*4010*/  FMUL R12, R25, R156 ;  /* 0x0000009c190c7220 */ /* 0x020fe20000400000 */
[----:B------:R-:W-:Y:S01]  /*4020*/  ISETP.GT.AND P2, PT, R0, 0x8, P2 ;  /* 0x000000080000780c */ /* 0x000fe20001744270 */
[----:B------:R-:W-:Y:S02]  /*4030*/  BSSY B1, `(.L_x_138) ;  /* 0x0000005000017945 */ /* 0x000fe40003800000 */
[----:B------:R-:W-:-:S05]  /*4040*/  FFMA R77, R77, R155, R12 ;  /* 0x0000009b4d4d7223 */ /* 0x000fca000000000c */
[----:B------:R0:W-:Y:S05]  /*4050*/  @P1 STG.E desc[UR36][R4.64+0x1a4], R77 ;  /* 0x0001a44d04001986 */ /* 0x0001ea000c101924 */
[----:B------:R-:W-:Y:S05]  /*4060*/  @!P2 BRA `(.L_x_139) ;  /* 0x000000000004a947 */ /* 0x000fea0003800000 */
[----:B------:R0:W5:Y:S02]  /*4070*/  LDG.E.LTC128B R25, desc[UR36][R8.64+0x1a0] ;  /* 0x0001a02408197981 */ /* 0x000164000c1e1920 */
.L_x_139:
[----:B------:R-:W-:Y:S05]  /*4080*/  BSYNC B1 ;  /* 0x0000000000017941 */ /* 0x000fea0003800000 */
.L_x_138:
        /* <DEDUP_REMOVED lines=8> */
.L_x_141:
[----:B------:R-:W-:Y:S05]  /*4110*/  BSYNC B1 ;  /* 0x0000000000017941 */ /* 0x000fea0003800000 */
.L_x_140:
        /* <DEDUP_REMOVED lines=8> */
.L_x_143:
[----:B------:R-:W-:Y:S05]  /*41a0*/  BSYNC B1 ;  /* 0x0000000000017941 */ /* 0x000fea0003800000 */
.L_x_142:
[----:B0----5:R-:W-:Y:S01]  /*41b0*/  FMUL R13, R25, R156 ;  /* 0x0000009c190d7220 */ /* 0x021fe20000400000 */
[----:B------:R-:W-:Y:S01]  /*41c0*/  ISETP.GT.AND P0, PT, R0, RZ, P2 ;  /* 0x000000ff0000720c */ /* 0x000fe20001704270 */
[----:B------:R-:W-:Y:S02]  /*41d0*/  BSSY B1, `(.L_x_144) ;  /* 0x0000005000017945 */ /* 0x000fe40003800000 */
[----:B------:R-:W-:-:S05]  /*41e0*/  FFMA R13, R80, R155, R13 ;  /* 0x0000009b500d7223 */ /* 0x000fca000000000d */
[----:B------:R0:W-:Y:S05]  /*41f0*/  @P3 STG.E desc[UR36][R4.64+0x1c0], R13 ;  /* 0x0001c00d04003986 */ /* 0x0001ea000c101924 */
[----:B------:R-:W-:Y:S05]  /*4200*/  @!P0 BRA `(.L_x_145) ;  /* 0x0000000000048947 */ /* 0x000fea0003800000 */
[----:B------:R0:W5:Y:S02]  /*4210*/  LDG.E.LTC128B R25, desc[UR36][R6.64+0x1c4] ;  /* 0x0001c42406197981 */ /* 0x000164000c1e1920 */
.L_x_145:
[----:B------:R-:W-:Y:S05]  /*4220*/  BSYNC B1 ;  /* 0x0000000000017941 */ /* 0x000fea0003800000 */
.L_x_144:
[----:B-----5:R-:W-:Y:S01]  /*4230*/  FMUL R12, R25, R156 ;  /* 0x0000009c190c7220 */ /* 0x020fe20000400000 */
[----:B------:R-:W-:Y:S01]  /*4240*/  ISETP.GT.AND P1, PT, R0, 0x8, P1 ;  /* 0x000000080000780c */ /* 0x000fe20000f24270 */
[----:B------:R-:W-:Y:S02]  /*4250*/  BSSY B1, `(.L_x_146) ;  /* 0x0000005000017945 */ /* 0x000fe40003800000 */
[----:B------:R-:W-:-:S05]  /*4260*/  FFMA R81, R81, R155, R12 ;  /* 0x0000009b51517223 */ /* 0x000fca000000000c */
[----:B------:R0:W-:Y:S05]  /*4270*/  @P0 STG.E desc[UR36][R4.64+0x1c4], R81 ;  /* 0x0001c45104000986 */ /* 0x0001ea000c101924 */
[----:B------:R-:W-:Y:S05]  /*4280*/  @!P1 BRA `(.L_x_147) ;  /* 0x0000000000049947 */ /* 0x000fea0003800000 */
[----:B------:R0:W5:Y:S02]  /*4290*/  LDG.E.LTC128B R25, desc[UR36][R8.64+0x1c0] ;  /* 0x0001c02408197981 */ /* 0x000164000c1e1920 */
.L_x_147:
[----:B------:R-:W-:Y:S05]  /*42a0*/  BSYNC B1 ;  /* 0x0000000000017941 */ /* 0x000fea0003800000 */
.L_x_146:
        /* <DEDUP_REMOVED lines=8> */
.L_x_149:
[----:B------:R-:W-:Y:S05]  /*4330*/  BSYNC B1 ;  /* 0x0000000000017941 */ /* 0x000fea0003800000 */
.L_x_148:
        /* <DEDUP_REMOVED lines=8> */
.L_x_151:
[----:B------:R-:W-:Y:S05]  /*43c0*/  BSYNC B1 ;  /* 0x0000000000017941 */ /* 0x000fea0003800000 */
.L_x_150:
[----:B0----5:R-:W-:Y:S01]  /*43d0*/  FMUL R13, R25, R156 ;  /* 0x0000009c190d7220 */ /* 0x021fe20000400000 */
[----:B------:R-:W-:Y:S01]  /*43e0*/  ISETP.GT.AND P2, PT, R0, RZ, P1 ;  /* 0x000000ff0000720c */ /* 0x000fe20000f44270 */
[----:B------:R-:W-:Y:S02]  /*43f0*/  BSSY B1, `(.L_x_152) ;  /* 0x0000005000017945 */ /* 0x000fe40003800000 */
[----:B------:R-:W-:-:S05]  /*4400*/  FFMA R13, R84, R155, R13 ;  /* 0x0000009b540d7223 */ /* 0x000fca000000000d */
[----:B------:R0:W-:Y:S05]  /*4410*/  @P3 STG.E desc[UR36][R4.64+0x1e0], R13 ;  /* 0x0001e00d04003986 */ /* 0x0001ea000c101924 */
[----:B------:R-:W-:Y:S05]  /*4420*/  @!P2 BRA `(.L_x_153) ;  /* 0x000000000004a947 */ /* 0x000fea0003800000 */
[----:B------:R0:W5:Y:S02]  /*4430*/  LDG.E.LTC128B R25, desc[UR36][R6.64+0x1e4] ;  /* 0x0001e42406197981 */ /* 0x000164000c1e1920 */
.L_x_153:
[----:B------:R-:W-:Y:S05]  /*4440*/  BSYNC B1 ;  /* 0x0000000000017941 */ /* 0x000fea0003800000 */
.L_x_152:
[----:B-----5:R-:W-:Y:S01]  /*4450*/  FMUL R12, R25, R156 ;  /* 0x0000009c190c7220 */ /* 0x020fe20000400000 */
[----:B------:R-:W-:Y:S01]  /*4460*/  ISETP.GT.AND P0, PT, R0, 0x8, P0 ;  /* 0x000000080000780c */ /* 0x000fe20000704270 */
[----:B------:R-:W-:Y:S02]  /*4470*/  BSSY B1, `(.L_x_154) ;  /* 0x0000005000017945 */ /* 0x000fe40003800000 */
[----:B------:R-:W-:-:S05]  /*4480*/  FFMA R85, R85, R155, R12 ;  /* 0x0000009b55557223 */ /* 0x000fca000000000c */
[----:B------:R0:W-:Y:S05]  /*4490*/  @P2 STG.E desc[UR36][R4.64+0x1e4], R85 ;  /* 0x0001e45504002986 */ /* 0x0001ea000c101924 */
[----:B------:R-:W-:Y:S05]  /*44a0*/  @!P0 BRA `(.L_x_155) ;  /* 0x0000000000048947 */ /* 0x000fea0003800000 */
[----:B------:R0:W5:Y:S02]  /*44b0*/  LDG.E.LTC128B R25, desc[UR36][R8.64+0x1e0] ;  /* 0x0001e02408197981 */ /* 0x000164000c1e1920 */
.L_x_155:
[----:B------:R-:W-:Y:S05]  /*44c0*/  BSYNC B1 ;  /* 0x0000000000017941 */ /* 0x000fea0003800000 */
.L_x_154:
        /* <DEDUP_REMOVED lines=8> */
.L_x_157:
[----:B------:R-:W-:Y:S05]  /*4550*/  BSYNC B1 ;  /* 0x0000000000017941 */ /* 0x000fea0003800000 */
.L_x_156:
        /* <DEDUP_REMOVED lines=8> */
.L_x_159:
[----:B------:R-:W-:Y:S05]  /*45e0*/  BSYNC B1 ;  /* 0x0000000000017941 */ /* 0x000fea0003800000 */
.L_x_158:
[----:B0----5:R-:W-:Y:S01]  /*45f0*/  FMUL R13, R25, R156 ;  /* 0x0000009c190d7220 */ /* 0x021fe20000400000 */
[----:B------:R-:W-:Y:S01]  /*4600*/  ISETP.GT.AND P1, PT, R0, RZ, P0 ;  /* 0x000000ff0000720c */ /* 0x000fe20000724270 */
[----:B------:R-:W-:Y:S02]  /*4610*/  BSSY B1, `(.L_x_160) ;  /* 0x0000005000017945 */ /* 0x000fe40003800000 */
[----:B------:R-:W-:-:S05]  /*4620*/  FFMA R13, R88, R155, R13 ;  /* 0x0000009b580d7223 */ /* 0x000fca000000000d */
[----:B------:R0:W-:Y:S05]  /*4630*/  @P3 STG.E desc[UR36][R4.64+0x200], R13 ;  /* 0x0002000d04003986 */ /* 0x0001ea000c101924 */
[----:B------:R-:W-:Y:S05]  /*4640*/  @!P1 BRA `(.L_x_161) ;  /* 0x0000000000049947 */ /* 0x000fea0003800000 */
[----:B------:R0:W5:Y:S02]  /*4650*/  LDG.E.LTC128B R25, desc[UR36][R6.64+0x204] ;  /* 0x0002042406197981 */ /* 0x000164000c1e1920 */
.L_x_161:
[----:B------:R-:W-:Y:S05]  /*4660*/  BSYNC B1 ;  /* 0x0000000000017941 */ /* 0x000fea0003800000 */
.L_x_160:
[----:B-----5:R-:W-:Y:S01]  /*4670*/  FMUL R12, R25, R156 ;  /* 0x0000009c190c7220 */ /* 0x020fe20000400000 */
[----:B------:R-:W-:Y:S01]  /*4680*/  ISETP.GT.AND P2, PT, R0, 0x8, P2 ;  /* 0x000000080000780c */ /* 0x000fe20001744270 */
[----:B------:R-:W-:Y:S02]  /*4690*/  BSSY B1, `(.L_x_162) ;  /* 0x0000005000017945 */ /* 0x000fe40003800000 */
[----:B------:R-:W-:-:S05]  /*46a0*/  FFMA R89, R89, R155, R12 ;  /* 0x0000009b59597223 */ /* 0x000fca000000000c */
[----:B------:R0:W-:Y:S05]  /*46b0*/  @P1 STG.E desc[UR36][R4.64+0x204], R89 ;  /* 0x0002045904001986 */ /* 0x0001ea000c101924 */
[----:B------:R-:W-:Y:S05]  /*46c0*/  @!P2 BRA `(.L_x_163) ;  /* 0x000000000004a947 */ /* 0x000fea0003800000 */
[----:B------:R0:W5:Y:S02]  /*46d0*/  LDG.E.LTC128B R25, desc[UR36][R8.64+0x200] ;  /* 0x0002002408197981 */ /* 0x000164000c1e1920 */
.L_x_163:
[----:B------:R-:W-:Y:S05]  /*46e0*/  BSYNC B1 ;  /* 0x0000000000017941 */ /* 0x000fea0003800000 */
.L_x_162:
        /* <DEDUP_REMOVED lines=8> */
.L_x_165:
[----:B------:R-:W-:Y:S05]  /*4770*/  BSYNC B1 ;  /* 0x0000000000017941 */ /* 0x000fea0003800000 */
.L_x_164:
        /* <DEDUP_REMOVED lines=8> */
.L_x_167:
[----:B------:R-:W-:Y:S05]  /*4800*/  BSYNC B1 ;  /* 0x0000000000017941 */ /* 0x000fea0003800000 */
.L_x_166:
[----:B0----5:R-:W-:Y:S01]  /*4810*/  FMUL R13, R25, R156 ;  /* 0x0000009c190d7220 */ /* 0x021fe20000400000 */
[----:B------:R-:W-:Y:S01]  /*4820*/  ISETP.GT.AND P0, PT, R0, RZ, P2 ;  /* 0x000000ff0000720c */ /* 0x000fe20001704270 */
[----:B------:R-:W-:Y:S02]  /*4830*/  BSSY B1, `(.L_x_168) ;  /* 0x0000005000017945 */ /* 0x000fe40003800000 */
[----:B------:R-:W-:-:S05]  /*4840*/  FFMA R13, R92, R155, R13 ;  /* 0x0000009b5c0d7223 */ /* 0x000fca000000000d */
[----:B------:R0:W-:Y:S05]  /*4850*/  @P3 STG.E desc[UR36][R4.64+0x220], R13 ;  /* 0x0002200d04003986 */ /* 0x0001ea000c101924 */
[----:B------:R-:W-:Y:S05]  /*4860*/  @!P0 BRA `(.L_x_169) ;  /* 0x0000000000048947 */ /* 0x000fea0003800000 */
[----:B------:R0:W5:Y:S02]  /*4870*/  LDG.E.LTC128B R25, desc[UR36][R6.64+0x224] ;  /* 0x0002242406197981 */ /* 0x000164000c1e1920 */
.L_x_169:
[----:B------:R-:W-:Y:S05]  /*4880*/  BSYNC B1 ;  /* 0x0000000000017941 */ /* 0x000fea0003800000 */
.L_x_168:
[----:B-----5:R-:W-:Y:S01]  /*4890*/  FMUL R12, R25, R156 ;  /* 0x0000009c190c7220 */ /* 0x020fe20000400000 */
[----:B------:R-:W-:Y:S01]  /*48a0*/  ISETP.GT.AND P1, PT, R0, 0x8, P1 ;  /* 0x000000080000780c */ /* 0x000fe20000f24270 */
[----:B------:R-:W-:Y:S02]  /*48b0*/  BSSY B1, `(.L_x_170) ;  /* 0x0000005000017945 */ /* 0x000fe40003800000 */
[----:B------:R-:W-:-:S05]  /*48c0*/  FFMA R93, R93, R155, R12 ;  /* 0x0000009b5d5d7223 */ /* 0x000fca000000000c */
[----:B------:R0:W-:Y:S05]  /*48d0*/  @P0 STG.E desc[UR36][R4.64+0x224], R93 ;  /* 0x0002245d04000986 */ /* 0x0001ea000c101924 */
[----:B------:R-:W-:Y:S05]  /*48e0*/  @!P1 BRA `(.L_x_171) ;  /* 0x0000000000049947 */ /* 0x000fea0003800000 */
[----:B------:R0:W5:Y:S02]  /*48f0*/  LDG.E.LTC128B R25, desc[UR36][R8.64+0x220] ;  /* 0x0002202408197981 */ /* 0x000164000c1e1920 */
.L_x_171:
[----:B------:R-:W-:Y:S05]  /*4900*/  BSYNC B1 ;  /* 0x0000000000017941 */ /* 0x000fea0003800000 */
.L_x_170:
        /* <DEDUP_REMOVED lines=8> */
.L_x_173:
[----:B------:R-:W-:Y:S05]  /*4990*/  BSYNC B1 ;  /* 0x0000000000017941 */ /* 0x000fea0003800000 */
.L_x_172:
        /* <DEDUP_REMOVED lines=8> */
.L_x_175:
[----:B------:R-:W-:Y:S05]  /*4a20*/  BSYNC B1 ;  /* 0x0000000000017941 */ /* 0x000fea0003800000 */
.L_x_174:
[----:B0----5:R-:W-:Y:S01]  /*4a30*/  FMUL R13, R25, R156 ;  /* 0x0000009c190d7220 */ /* 0x021fe20000400000 */
[----:B------:R-:W-:Y:S01]  /*4a40*/  ISETP.GT.AND P2, PT, R0, RZ, P1 ;  /* 0x000000ff0000720c */ /* 0x000fe20000f44270 */
[----:B------:R-:W-:Y:S02]  /*4a50*/  BSSY B1, `(.L_x_176) ;  /* 0x0000005000017945 */ /* 0x000fe40003800000 */
[----:B------:R-:W-:-:S05]  /*4a60*/  FFMA R13, R96, R155, R13 ;  /* 0x0000009b600d7223 */ /* 0x000fca000000000d */
[----:B------:R0:W-:Y:S05]  /*4a70*/  @P3 STG.E desc[UR36][R4.64+0x240], R13 ;  /* 0x0002400d04003986 */ /* 0x0001ea000c101924 */
[----:B------:R-:W-:Y:S05]  /*4a80*/  @!P2 BRA `(.L_x_177) ;  /* 0x000000000004a947 */ /* 0x000fea0003800000 */
[----:B------:R0:W5:Y:S02]  /*4a90*/  LDG.E.LTC128B R25, desc[UR36][R6.64+0x244] ;  /* 0x0002442406197981 */ /* 0x000164000c1e1920 */
.L_x_177:
[----:B------:R-:W-:Y:S05]  /*4aa0*/  BSYNC B1 ;  /* 0x0000000000017941 */ /* 0x000fea0003800000 */
.L_x_176:
[----:B-----5:R-:W-:Y:S01]  /*4ab0*/  FMUL R12, R25, R156 ;  /* 0x0000009c190c7220 */ /* 0x020fe20000400000 */
[----:B------:R-:W-:Y:S01]  /*4ac0*/  ISETP.GT.AND P0, PT, R0, 0x8, P0 ;  /* 0x000000080000780c */ /* 0x000fe20000704270 */
[----:B------:R-:W-:Y:S02]  /*4ad0*/  BSSY B1, `(.L_x_178) ;  /* 0x0000005000017945 */ /* 0x000fe40003800000 */
[----:B------:R-:W-:-:S05]  /*4ae0*/  FFMA R97, R97, R155, R12 ;  /* 0x0000009b61617223 */ /* 0x000fca000000000c */
[----:B------:R0:W-:Y:S05]  /*4af0*/  @P2 STG.E desc[UR36][R4.64+0x244], R97 ;  /* 0x0002446104002986 */ /* 0x0001ea000c101924 */
[----:B------:R-:W-:Y:S05]  /*4b00*/  @!P0 BRA `(.L_x_179) ;  /* 0x0000000000048947 */ /* 0x000fea0003800000 */
[----:B------:R0:W5:Y:S02]  /*4b10*/  LDG.E.LTC128B R25, desc[UR36][R8.64+0x240] ;  /* 0x0002402408197981 */ /* 0x000164000c1e1920 */
.L_x_179:
[----:B------:R-:W-:Y:S05]  /*4b20*/  BSYNC B1 ;  /* 0x0000000000017941 */ /* 0x000fea0003800000 */
.L_x_178:
        /* <DEDUP_REMOVED lines=8> */
.L_x_181:
[----:B------:R-:W-:Y:S05]  /*4bb0*/  BSYNC B1 ;  /* 0x0000000000017941 */ /* 0x000fea0003800000 */
.L_x_180:
        /* <DEDUP_REMOVED lines=8> */
.L_x_183:
[----:B------:R-:W-:Y:S05]  /*4c40*/  BSYNC B1 ;  /* 0x0000000000017941 */ /* 0x000fea0003800000 */
.L_x_182:
[----:B0----5:R-:W-:Y:S01]  /*4c50*/  FMUL R13, R25, R156 ;  /* 0x0000009c190d7220 */ /* 0x021fe20000400000 */
[----:B------:R-:W-:Y:S01]  /*4c60*/  ISETP.GT.AND P1, PT, R0, RZ, P0 ;  /* 0x000000ff0000720c */ /* 0x000fe20000724270 */
[----:B------:R-:W-:Y:S02]  /*4c70*/  BSSY B1, `(.L_x_184) ;  /* 0x0000005000017945 */ /* 0x000fe40003800000 */
[----:B------:R-:W-:-:S05]  /*4c80*/  FFMA R13, R100, R155, R13 ;  /* 0x0000009b640d7223 */ /* 0x000fca000000000d */
[----:B------:R0:W-:Y:S05]  /*4c90*/  @P3 STG.E desc[UR36][R4.64+0x260], R13 ;  /* 0x0002600d04003986 */ /* 0x0001ea000c101924 */
[----:B------:R-:W-:Y:S05]  /*4ca0*/  @!P1 BRA `(.L_x_185) ;  /* 0x0000000000049947 */ /* 0x000fea0003800000 */
[----:B------:R0:W5:Y:S02]  /*4cb0*/  LDG.E.LTC128B R25, desc[UR36][R6.64+0x264] ;  /* 0x0002642406197981 */ /* 0x000164000c1e1920 */
.L_x_185:
[----:B------:R-:W-:Y:S05]  /*4cc0*/  BSYNC B1 ;  /* 0x0000000000017941 */ /* 0x000fea0003800000 */
.L_x_184:
[----:B-----5:R-:W-:Y:S01]  /*4cd0*/  FMUL R12, R25, R156 ;  /* 0x0000009c190c7220 */ /* 0x020fe20000400000 */
[----:B------:R-:W-:Y:S01]  /*4ce0*/  ISETP.GT.AND P2, PT, R0, 0x8, P2 ;  /* 0x000000080000780c */ /* 0x000fe20001744270 */
[----:B------:R-:W-:Y:S02]  /*4cf0*/  BSSY B1, `(.L_x_186) ;  /* 0x0000005000017945 */ /* 0x000fe40003800000 */
[----:B------:R-:W-:-:S05]  /*4d00*/  FFMA R101, R101, R155, R12 ;  /* 0x0000009b65657223 */ /* 0x000fca000000000c */
[----:B------:R0:W-:Y:S05]  /*4d10*/  @P1 STG.E desc[UR36][R4.64+0x264], R101 ;  /* 0x0002646504001986 */ /* 0x0001ea000c101924 */
[----:B------:R-:W-:Y:S05]  /*4d20*/  @!P2 BRA `(.L_x_187) ;  /* 0x000000000004a947 */ /* 0x000fea0003800000 */
[----:B------:R0:W5:Y:S02]  /*4d30*/  LDG.E.LTC128B R25, desc[UR36][R8.64+0x260] ;  /* 0x0002602408197981 */ /* 0x000164000c1e1920 */
.L_x_187:
[----:B------:R-:W-:Y:S05]  /*4d40*/  BSYNC B1 ;  /* 0x0000000000017941 */ /* 0x000fea0003800000 */
.L_x_186:
        /* <DEDUP_REMOVED lines=8> */
.L_x_189:
[----:B------:R-:W-:Y:S05]  /*4dd0*/  BSYNC B1 ;  /* 0x0000000000017941 */ /* 0x000fea0003800000 */
.L_x_188:
        /* <DEDUP_REMOVED lines=8> */
.L_x_191:
[----:B------:R-:W-:Y:S05]  /*4e60*/  BSYNC B1 ;  /* 0x0000000000017941 */ /* 0x000fea0003800000 */
.L_x_190:
[----:B0----5:R-:W-:Y:S01]  /*4e70*/  FMUL R13, R25, R156 ;  /* 0x0000009c190d7220 */ /* 0x021fe20000400000 */
[----:B------:R-:W-:Y:S01]  /*4e80*/  ISETP.GT.AND P0, PT, R0, RZ, P2 ;  /* 0x000000ff0000720c */ /* 0x000fe20001704270 */
[----:B------:R-:W-:Y:S02]  /*4e90*/  BSSY B1, `(.L_x_192) ;  /* 0x0000005000017945 */ /* 0x000fe40003800000 */
[----:B------:R-:W-:-:S05]  /*4ea0*/  FFMA R13, R104, R155, R13 ;  /* 0x0000009b680d7223 */ /* 0x000fca000000000d */
[----:B------:R0:W-:Y:S05]  /*4eb0*/  @P3 STG.E desc[UR36][R4.64+0x280], R13 ;  /* 0x0002800d04003986 */ /* 0x0001ea000c101924 */
[----:B------:R-:W-:Y:S05]  /*4ec0*/  @!P0 BRA `(.L_x_193) ;  /* 0x0000000000048947 */ /* 0x000fea0003800000 */
[----:B------:R0:W5:Y:S02]  /*4ed0*/  LDG.E.LTC128B R25, desc[UR36][R6.64+0x284] ;  /* 0x0002842406197981 */ /* 0x000164000c1e1920 */
.L_x_193:
[----:B------:R-:W-:Y:S05]  /*4ee0*/  BSYNC B1 ;  /* 0x0000000000017941 */ /* 0x000fea0003800000 */
.L_x_192:
[----:B-----5:R-:W-:Y:S01]  /*4ef0*/  FMUL R12, R25, R156 ;  /* 0x0000009c190c7220 */ /* 0x020fe20000400000 */
[----:B------:R-:W-:Y:S01]  /*4f00*/  ISETP.GT.AND P1, PT, R0, 0x8, P1 ;  /* 0x000000080000780c */ /* 0x000fe20000f24270 */
[----:B------:R-:W-:Y:S02]  /*4f10*/  BSSY B1, `(.L_x_194) ;  /* 0x0000005000017945 */ /* 0x000fe40003800000 */
[----:B------:R-:W-:-:S05]  /*4f20*/  FFMA R105, R105, R155, R12 ;  /* 0x0000009b69697223 */ /* 0x000fca000000000c */
[----:B------:R0:W-:Y:S05]  /*4f30*/  @P0 STG.E desc[UR36][R4.64+0x284], R105 ;  /* 0x0002846904000986 */ /* 0x0001ea000c101924 */
[----:B------:R-:W-:Y:S05]  /*4f40*/  @!P1 BRA `(.L_x_195) ;  /* 0x0000000000049947 */ /* 0x000fea0003800000 */
[----:B------:R0:W5:Y:S02]  /*4f50*/  LDG.E.LTC128B R25, desc[UR36][R8.64+0x280] ;  /* 0x0002802408197981 */ /* 0x000164000c1e1920 */
.L_x_195:
[----:B------:R-:W-:Y:S05]  /*4f60*/  BSYNC B1 ;  /* 0x0000000000017941 */ /* 0x000fea0003800000 */
.L_x_194:
        /* <DEDUP_REMOVED lines=8> */
.L_x_197:
[----:B------:R-:W-:Y:S05]  /*4ff0*/  BSYNC B1 ;  /* 0x0000000000017941 */ /* 0x000fea0003800000 */
.L_x_196:
        /* <DEDUP_REMOVED lines=8> */
.L_x_199:
[----:B------:R-:W-:Y:S05]  /*5080*/  BSYNC B1 ;  /* 0x0000000000017941 */ /* 0x000fea0003800000 */
.L_x_198:
[----:B0----5:R-:W-:Y:S01]  /*5090*/  FMUL R13, R25, R156 ;  /* 0x0000009c190d7220 */ /* 0x021fe20000400000 */
[----:B------:R-:W-:Y:S01]  /*50a0*/  ISETP.GT.AND P2, PT, R0, RZ, P1 ;  /* 0x000000ff0000720c */ /* 0x000fe20000f44270 */
[----:B------:R-:W-:Y:S02]  /*50b0*/  BSSY B1, `(.L_x_200) ;  /* 0x0000005000017945 */ /* 0x000fe40003800000 */
[----:B------:R-:W-:-:S05]  /*50c0*/  FFMA R13, R108, R155, R13 ;  /* 0x0000009b6c0d7223 */ /* 0x000fca000000000d */
[----:B------:R0:W-:Y:S05]  /*50d0*/  @P3 STG.E desc[UR36][R4.64+0x2a0], R13 ;  /* 0x0002a00d04003986 */ /* 0x0001ea000c101924 */
[----:B------:R-:W-:Y:S05]  /*50e0*/  @!P2 BRA `(.L_x_201) ;  /* 0x000000000004a947 */ /* 0x000fea0003800000 */
[----:B------:R0:W5:Y:S02]  /*50f0*/  LDG.E.LTC128B R25, desc[UR36][R6.64+0x2a4] ;  /* 0x0002a42406197981 */ /* 0x000164000c1e1920 */
.L_x_201:
[----:B------:R-:W-:Y:S05]  /*5100*/  BSYNC B1 ;  /* 0x0000000000017941 */ /* 0x000fea0003800000 */
.L_x_200:
[----:B-----5:R-:W-:Y:S01]  /*5110*/  FMUL R12, R25, R156 ;  /* 0x0000009c190c7220 */ /* 0x020fe20000400000 */
[----:B------:R-:W-:Y:S01]  /*5120*/  ISETP.GT.AND P0, PT, R0, 0x8, P0 ;  /* 0x000000080000780c */ /* 0x000fe20000704270 */
[----:B------:R-:W-:Y:S02]  /*5130*/  BSSY B1, `(.L_x_202) ;  /* 0x0000005000017945 */ /* 0x000fe40003800000 */
[----:B------:R-:W-:-:S05]  /*5140*/  FFMA R109, R109, R155, R12 ;  /* 0x0000009b6d6d7223 */ /* 0x000fca000000000c */
[----:B------:R0:W-:Y:S05]  /*5150*/  @P2 STG.E desc[UR36][R4.64+0x2a4], R109 ;  /* 0x0002a46d04002986 */ /* 0x0001ea000c101924 */
[----:B------:R-:W-:Y:S05]  /*5160*/  @!P0 BRA `(.L_x_203) ;  /* 0x0000000000048947 */ /* 0x000fea0003800000 */
[----:B------:R0:W5:Y:S02]  /*5170*/  LDG.E.LTC128B R25, desc[UR36][R8.64+0x2a0] ;  /* 0x0002a02408197981 */ /* 0x000164000c1e1920 */
.L_x_203:
[----:B------:R-:W-:Y:S05]  /*5180*/  BSYNC B1 ;  /* 0x0000000000017941 */ /* 0x000fea0003800000 */
.L_x_202:
        /* <DEDUP_REMOVED lines=8> */
.L_x_205:
[----:B------:R-:W-:Y:S05]  /*5210*/  BSYNC B1 ;  /* 0x0000000000017941 */ /* 0x000fea0003800000 */
.L_x_204:
        /* <DEDUP_REMOVED lines=8> */
.L_x_207:
[----:B------:R-:W-:Y:S05]  /*52a0*/  BSYNC B1 ;  /* 0x0000000000017941 */ /* 0x000fea0003800000 */
.L_x_206:
[----:B0----5:R-:W-:Y:S01]  /*52b0*/  FMUL R13, R25, R156 ;  /* 0x0000009c190d7220 */ /* 0x021fe20000400000 */
[----:B------:R-:W-:Y:S01]  /*52c0*/  ISETP.GT.AND P1, PT, R0, RZ, P0 ;  /* 0x000000ff0000720c */ /* 0x000fe20000724270 */
[----:B------:R-:W-:Y:S02]  /*52d0*/  BSSY B1, `(.L_x_208) ;  /* 0x0000005000017945 */ /* 0x000fe40003800000 */
[----:B------:R-:W-:-:S05]  /*52e0*/  FFMA R13, R112, R155, R13 ;  /* 0x0000009b700d7223 */ /* 0x000fca000000000d */
[----:B------:R0:W-:Y:S05]  /*52f0*/  @P3 STG.E desc[UR36][R4.64+0x2c0], R13 ;  /* 0x0002c00d04003986 */ /* 0x0001ea000c101924 */
[----:B------:R-:W-:Y:S05]  /*5300*/  @!P1 BRA `(.L_x_209) ;  /* 0x0000000000049947 */ /* 0x000fea0003800000 */
[----:B------:R0:W5:Y:S02]  /*5310*/  LDG.E.LTC128B R25, desc[UR36][R6.64+0x2c4] ;  /* 0x0002c42406197981 */ /* 0x000164000c1e1920 */
.L_x_209:
[----:B------:R-:W-:Y:S05]  /*5320*/  BSYNC B1 ;  /* 0x0000000000017941 */ /* 0x000fea0003800000 */
.L_x_208:
[----:B-----5:R-:W-:Y:S01]  /*5330*/  FMUL R12, R25, R156 ;  /* 0x0000009c190c7220 */ /* 0x020fe20000400000 */
[----:B------:R-:W-:Y:S01]  /*5340*/  ISETP.GT.AND P2, PT, R0, 0x8, P2 ;  /* 0x000000080000780c */ /* 0x000fe20001744270 */
[----:B------:R-:W-:Y:S02]  /*5350*/  BSSY B1, `(.L_x_210) ;  /* 0x0000005000017945 */ /* 0x000fe40003800000 */
[----:B------:R-:W-:-:S05]  /*5360*/  FFMA R113, R113, R155, R12 ;  /* 0x0000009b71717223 */ /* 0x000fca000000000c */
[----:B------:R0:W-:Y:S05]  /*5370*/  @P1 STG.E desc[UR36][R4.64+0x2c4], R113 ;  /* 0x0002c47104001986 */ /* 0x0001ea000c101924 */
[----:B------:R-:W-:Y:S05]  /*5380*/  @!P2 BRA `(.L_x_211) ;  /* 0x000000000004a947 */ /* 0x000fea0003800000 */
[----:B------:R0:W5:Y:S02]  /*5390*/  LDG.E.LTC128B R25, desc[UR36][R8.64+0x2c0] ;  /* 0x0002c02408197981 */ /* 0x000164000c1e1920 */
.L_x_211:
[----:B------:R-:W-:Y:S05]  /*53a0*/  BSYNC B1 ;  /* 0x0000000000017941 */ /* 0x000fea0003800000 */
.L_x_210:
        /* <DEDUP_REMOVED lines=8> */
.L_x_213:
[----:B------:R-:W-:Y:S05]  /*5430*/  BSYNC B1 ;  /* 0x0000000000017941 */ /* 0x000fea0003800000 */
.L_x_212:
        /* <DEDUP_REMOVED lines=8> */
.L_x_215:
[----:B------:R-:W-:Y:S05]  /*54c0*/  BSYNC B1 ;  /* 0x0000000000017941 */ /* 0x000fea0003800000 */
.L_x_214:
[----:B0----5:R-:W-:Y:S01]  /*54d0*/  FMUL R13, R25, R156 ;  /* 0x0000009c190d7220 */ /* 0x021fe20000400000 */
[----:B------:R-:W-:Y:S01]  /*54e0*/  ISETP.GT.AND P0, PT, R0, RZ, P2 ;  /* 0x000000ff0000720c */ /* 0x000fe20001704270 */
[----:B------:R-:W-:Y:S02]  /*54f0*/  BSSY B1, `(.L_x_216) ;  /* 0x0000005000017945 */ /* 0x000fe40003800000 */
[----:B------:R-:W-:-:S05]  /*5500*/  FFMA R13, R116, R155, R13 ;  /* 0x0000009b740d7223 */ /* 0x000fca000000000d */
[----:B------:R0:W-:Y:S05]  /*5510*/  @P3 STG.E desc[UR36][R4.64+0x2e0], R13 ;  /* 0x0002e00d04003986 */ /* 0x0001ea000c101924 */
[----:B------:R-:W-:Y:S05]  /*5520*/  @!P0 BRA `(.L_x_217) ;  /* 0x0000000000048947 */ /* 0x000fea0003800000 */
[----:B------:R0:W5:Y:S02]  /*5530*/  LDG.E.LTC128B R25, desc[UR36][R6.64+0x2e4] ;  /* 0x0002e42406197981 */ /* 0x000164000c1e1920 */
.L_x_217:
[----:B------:R-:W-:Y:S05]  /*5540*/  BSYNC B1 ;  /* 0x0000000000017941 */ /* 0x000fea0003800000 */
.L_x_216:
[----:B-----5:R-:W-:Y:S01]  /*5550*/  FMUL R12, R25, R156 ;  /* 0x0000009c190c7220 */ /* 0x020fe20000400000 */
[----:B------:R-:W-:Y:S01]  /*5560*/  ISETP.GT.AND P1, PT, R0, 0x8, P1 ;  /* 0x000000080000780c */ /* 0x000fe20000f24270 */
[----:B------:R-:W-:Y:S02]  /*5570*/  BSSY B1, `(.L_x_218) ;  /* 0x0000005000017945 */ /* 0x000fe40003800000 */
[----:B------:R-:W-:-:S05]  /*5580*/  FFMA R117, R117, R155, R12 ;  /* 0x0000009b75757223 */ /* 0x000fca000000000c */
[----:B------:R0:W-:Y:S05]  /*5590*/  @P0 STG.E desc[UR36][R4.64+0x2e4], R117 ;  /* 0x0002e47504000986 */ /* 0x0001ea000c101924 */
[----:B------:R-:W-:Y:S05]  /*55a0*/  @!P1 BRA `(.L_x_219) ;  /* 0x0000000000049947 */ /* 0x000fea0003800000 */
[----:B------:R0:W5:Y:S02]  /*55b0*/  LDG.E.LTC128B R25, desc[UR36][R8.64+0x2e0] ;  /* 0x0002e02408197981 */ /* 0x000164000c1e1920 */
.L_x_219:
[----:B------:R-:W-:Y:S05]  /*55c0*/  BSYNC B1 ;  /* 0x0000000000017941 */ /* 0x000fea0003800000 */
.L_x_218:
        /* <DEDUP_REMOVED lines=8> */
.L_x_221:
[----:B------:R-:W-:Y:S05]  /*5650*/  BSYNC B1 ;  /* 0x0000000000017941 */ /* 0x000fea0003800000 */
.L_x_220:
        /* <DEDUP_REMOVED lines=8> */
.L_x_223:
[----:B------:R-:W-:Y:S05]  /*56e0*/  BSYNC B1 ;  /* 0x0000000000017941 */ /* 0x000fea0003800000 */
.L_x_222:
[----:B0----5:R-:W-:Y:S01]  /*56f0*/  FMUL R13, R25, R156 ;  /* 0x0000009c190d7220 */ /* 0x021fe20000400000 */
[----:B------:R-:W-:Y:S01]  /*5700*/  ISETP.GT.AND P2, PT, R0, RZ, P1 ;  /* 0x000000ff0000720c */ /* 0x000fe20000f44270 */
[----:B------:R-:W-:Y:S02]  /*5710*/  BSSY B1, `(.L_x_224) ;  /* 0x0000005000017945 */ /* 0x000fe40003800000 */
[----:B------:R-:W-:-:S05]  /*5720*/  FFMA R13, R120, R155, R13 ;  /* 0x0000009b780d7223 */ /* 0x000fca000000000d */
[----:B------:R0:W-:Y:S05]  /*5730*/  @P3 STG.E desc[UR36][R4.64+0x300], R13 ;  /* 0x0003000d04003986 */ /* 0x0001ea000c101924 */
[----:B------:R-:W-:Y:S05]  /*5740*/  @!P2 BRA `(.L_x_225) ;  /* 0x000000000004a947 */ /* 0x000fea0003800000 */
[----:B------:R0:W5:Y:S02]  /*5750*/  LDG.E.LTC128B R25, desc[UR36][R6.64+0x304] ;  /* 0x0003042406197981 */ /* 0x000164000c1e1920 */
.L_x_225:
[----:B------:R-:W-:Y:S05]  /*5760*/  BSYNC B1 ;  /* 0x0000000000017941 */ /* 0x000fea0003800000 */
.L_x_224:
[----:B-----5:R-:W-:Y:S01]  /*5770*/  FMUL R12, R25, R156 ;  /* 0x0000009c190c7220 */ /* 0x020fe20000400000 */
[----:B------:R-:W-:Y:S01]  /*5780*/  ISETP.GT.AND P0, PT, R0, 0x8, P0 ;  /* 0x000000080000780c */ /* 0x000fe20000704270 */
[----:B------:R-:W-:Y:S02]  /*5790*/  BSSY B1, `(.L_x_226) ;  /* 0x0000005000017945 */ /* 0x000fe40003800000 */
[----:B------:R-:W-:-:S05]  /*57a0*/  FFMA R121, R121, R155, R12 ;  /* 0x0000009b79797223 */ /* 0x000fca000000000c */
[----:B------:R0:W-:Y:S05]  /*57b0*/  @P2 STG.E desc[UR36][R4.64+0x304], R121 ;  /* 0x0003047904002986 */ /* 0x0001ea000c101924 */
[----:B------:R-:W-:Y:S05]  /*57c0*/  @!P0 BRA `(.L_x_227) ;  /* 0x0000000000048947 */ /* 0x000fea0003800000 */
[----:B------:R0:W5:Y:S02]  /*57d0*/  LDG.E.LTC128B R25, desc[UR36][R8.64+0x300] ;  /* 0x0003002408197981 */ /* 0x000164000c1e1920 */
.L_x_227:
[----:B------:R-:W-:Y:S05]  /*57e0*/  BSYNC B1 ;  /* 0x0000000000017941 */ /* 0x000fea0003800000 */
.L_x_226:
        /* <DEDUP_REMOVED lines=8> */
.L_x_229:
[----:B------:R-:W-:Y:S05]  /*5870*/  BSYNC B1 ;  /* 0x0000000000017941 */ /* 0x000fea0003800000 */
.L_x_228:
        /* <DEDUP_REMOVED lines=8> */
.L_x_231:
[----:B------:R-:W-:Y:S05]  /*5900*/  BSYNC B1 ;  /* 0x0000000000017941 */ /* 0x000fea0003800000 */
.L_x_230:
[----:B0----5:R-:W-:Y:S01]  /*5910*/  FMUL R13, R25, R156 ;  /* 0x0000009c190d7220 */ /* 0x021fe20000400000 */
[----:B------:R-:W-:Y:S01]  /*5920*/  ISETP.GT.AND P1, PT, R0, RZ, P0 ;  /* 0x000000ff0000720c */ /* 0x000fe20000724270 */
[----:B------:R-:W-:Y:S02]  /*5930*/  BSSY B1, `(.L_x_232) ;  /* 0x0000005000017945 */ /* 0x000fe40003800000 */
[----:B------:R-:W-:-:S05]  /*5940*/  FFMA R13, R124, R155, R13 ;  /* 0x0000009b7c0d7223 */ /* 0x000fca000000000d */
[----:B------:R0:W-:Y:S05]  /*5950*/  @P3 STG.E desc[UR36][R4.64+0x320], R13 ;  /* 0x0003200d04003986 */ /* 0x0001ea000c101924 */
[----:B------:R-:W-:Y:S05]  /*5960*/  @!P1 BRA `(.L_x_233) ;  /* 0x0000000000049947 */ /* 0x000fea0003800000 */
[----:B------:R0:W5:Y:S02]  /*5970*/  LDG.E.LTC128B R25, desc[UR36][R6.64+0x324] ;  /* 0x0003242406197981 */ /* 0x000164000c1e1920 */
.L_x_233:
[----:B------:R-:W-:Y:S05]  /*5980*/  BSYNC B1 ;  /* 0x0000000000017941 */ /* 0x000fea0003800000 */
.L_x_232:
[----:B-----5:R-:W-:Y:S01]  /*5990*/  FMUL R12, R25, R156 ;  /* 0x0000009c190c7220 */ /* 0x020fe20000400000 */
[----:B------:R-:W-:Y:S01]  /*59a0*/  ISETP.GT.AND P2, PT, R0, 0x8, P2 ;  /* 0x000000080000780c */ /* 0x000fe20001744270 */
[----:B------:R-:W-:Y:S02]  /*59b0*/  BSSY B1, `(.L_x_234) ;  /* 0x0000005000017945 */ /* 0x000fe40003800000 */
[----:B------:R-:W-:-:S05]  /*59c0*/  FFMA R125, R125, R155, R12 ;  /* 0x0000009b7d7d7223 */ /* 0x000fca000000000c */
[----:B------:R0:W-:Y:S05]  /*59d0*/  @P1 STG.E desc[UR36][R4.64+0x324], R125 ;  /* 0x0003247d04001986 */ /* 0x0001ea000c101924 */
[----:B------:R-:W-:Y:S05]  /*59e0*/  @!P2 BRA `(.L_x_235) ;  /* 0x000000000004a947 */ /* 0x000fea0003800000 */
[----:B------:R0:W5:Y:S02]  /*59f0*/  LDG.E.LTC128B R25, desc[UR36][R8.64+0x320] ;  /* 0x0003202408197981 */ /* 0x000164000c1e1920 */
.L_x_235:
[----:B------:R-:W-:Y:S05]  /*5a00*/  BSYNC B1 ;  /* 0x0000000000017941 */ /* 0x000fea0003800000 */
.L_x_234:
        /* <DEDUP_REMOVED lines=8> */
.L_x_237:
[----:B------:R-:W-:Y:S05]  /*5a90*/  BSYNC B1 ;  /* 0x0000000000017941 */ /* 0x000fea0003800000 */
.L_x_236:
        /* <DEDUP_REMOVED lines=8> */
.L_x_239:
[----:B------:R-:W-:Y:S05]  /*5b20*/  BSYNC B1 ;  /* 0x0000000000017941 */ /* 0x000fea0003800000 */
.L_x_238:
[----:B0----5:R-:W-:Y:S01]  /*5b30*/  FMUL R13, R25, R156 ;  /* 0x0000009c190d7220 */ /* 0x021fe20000400000 */
[----:B------:R-:W-:Y:S01]  /*5b40*/  ISETP.GT.AND P0, PT, R0, RZ, P2 ;  /* 0x000000ff0000720c */ /* 0x000fe20001704270 */
[----:B------:R-:W-:Y:S02]  /*5b50*/  BSSY B1, `(.L_x_240) ;  /* 0x0000005000017945 */ /* 0x000fe40003800000 */
[----:B------:R-:W-:-:S05]  /*5b60*/  FFMA R13, R128, R155, R13 ;  /* 0x0000009b800d7223 */ /* 0x000fca000000000d */
[----:B------:R0:W-:Y:S05]  /*5b70*/  @P3 STG.E desc[UR36][R4.64+0x340], R13 ;  /* 0x0003400d04003986 */ /* 0x0001ea000c101924 */
[----:B------:R-:W-:Y:S05]  /*5b80*/  @!P0 BRA `(.L_x_241) ;  /* 0x0000000000048947 */ /* 0x000fea0003800000 */
[----:B------:R0:W5:Y:S02]  /*5b90*/  LDG.E.LTC128B R25, desc[UR36][R6.64+0x344] ;  /* 0x0003442406197981 */ /* 0x000164000c1e1920 */
.L_x_241:
[----:B------:R-:W-:Y:S05]  /*5ba0*/  BSYNC B1 ;  /* 0x0000000000017941 */ /* 0x000fea0003800000 */
.L_x_240:
[----:B-----5:R-:W-:Y:S01]  /*5bb0*/  FMUL R12, R25, R156 ;  /* 0x0000009c190c7220 */ /* 0x020fe20000400000 */
[----:B------:R-:W-:Y:S01]  /*5bc0*/  ISETP.GT.AND P1, PT, R0, 0x8, P1 ;  /* 0x000000080000780c */ /* 0x000fe20000f24270 */
[----:B------:R-:W-:Y:S02]  /*5bd0*/  BSSY B1, `(.L_x_242) ;  /* 0x0000005000017945 */ /* 0x000fe40003800000 */
[----:B------:R-:W-:-:S05]  /*5be0*/  FFMA R129, R129, R155, R12 ;  /* 0x0000009b81817223 */ /* 0x000fca000000000c */
[----:B------:R0:W-:Y:S05]  /*5bf0*/  @P0 STG.E desc[UR36][R4.64+0x344], R129 ;  /* 0x0003448104000986 */ /* 0x0001ea000c101924 */
[----:B------:R-:W-:Y:S05]  /*5c00*/  @!P1 BRA `(.L_x_243) ;  /* 0x0000000000049947 */ /* 0x000fea0003800000 */
[----:B------:R0:W5:Y:S02]  /*5c10*/  LDG.E.LTC128B R25, desc[UR36][R8.64+0x340] ;  /* 0x0003402408197981 */ /* 0x000164000c1e1920 */
.L_x_243:
[----:B------:R-:W-:Y:S05]  /*5c20*/  BSYNC B1 ;  /* 0x0000000000017941 */ /* 0x000fea0003800000 */
.L_x_242:
        /* <DEDUP_REMOVED lines=8> */
.L_x_245:
[----:B------:R-:W-:Y:S05]  /*5cb0*/  BSYNC B1 ;  /* 0x0000000000017941 */ /* 0x000fea0003800000 */
.L_x_244:
        /* <DEDUP_REMOVED lines=8> */
.L_x_247:
[----:B------:R-:W-:Y:S05]  /*5d40*/  BSYNC B1 ;  /* 0x0000000000017941 */ /* 0x000fea0003800000 */
.L_x_246:
[----:B0----5:R-:W-:Y:S01]  /*5d50*/  FMUL R13, R25, R156 ;  /* 0x0000009c190d7220 */ /* 0x021fe20000400000 */
[----:B------:R-:W-:Y:S01]  /*5d60*/  ISETP.GT.AND P2, PT, R0, RZ, P1 ;  /* 0x000000ff0000720c */ /* 0x000fe20000f44270 */
[----:B------:R-:W-:Y:S02]  /*5d70*/  BSSY B1, `(.L_x_248) ;  /* 0x0000005000017945 */ /* 0x000fe40003800000 */
[----:B------:R-:W-:-:S05]  /*5d80*/  FFMA R13, R132, R155, R13 ;  /* 0x0000009b840d7223 */ /* 0x000fca000000000d */
[----:B------:R0:W-:Y:S05]  /*5d90*/  @P3 STG.E desc[UR36][R4.64+0x360], R13 ;  /* 0x0003600d04003986 */ /* 0x0001ea000c101924 */
[----:B------:R-:W-:Y:S05]  /*5da0*/  @!P2 BRA `(.L_x_249) ;  /* 0x000000000004a947 */ /* 0x000fea0003800000 */
[----:B------:R0:W5:Y:S02]  /*5db0*/  LDG.E.LTC128B R25, desc[UR36][R6.64+0x364] ;  /* 0x0003642406197981 */ /* 0x000164000c1e1920 */
.L_x_249:
[----:B------:R-:W-:Y:S05]  /*5dc0*/  BSYNC B1 ;  /* 0x0000000000017941 */ /* 0x000fea0003800000 */
.L_x_248:
[----:B-----5:R-:W-:Y:S01]  /*5dd0*/  FMUL R12, R25, R156 ;  /* 0x0000009c190c7220 */ /* 0x020fe20000400000 */
[----:B------:R-:W-:Y:S01]  /*5de0*/  ISETP.GT.AND P0, PT, R0, 0x8, P0 ;  /* 0x000000080000780c */ /* 0x000fe20000704270 */
[----:B------:R-:W-:Y:S02]  /*5df0*/  BSSY B1, `(.L_x_250) ;  /* 0x0000005000017945 */ /* 0x000fe40003800000 */
[----:B------:R-:W-:-:S05]  /*5e00*/  FFMA R133, R133, R155, R12 ;  /* 0x0000009b85857223 */ /* 0x000fca000000000c */
[----:B------:R0:W-:Y:S05]  /*5e10*/  @P2 STG.E desc[UR36][R4.64+0x364], R133 ;  /* 0x0003648504002986 */ /* 0x0001ea000c101924 */
[----:B------:R-:W-:Y:S05]  /*5e20*/  @!P0 BRA `(.L_x_251) ;  /* 0x0000000000048947 */ /* 0x000fea0003800000 */
[----:B------:R0:W5:Y:S02]  /*5e30*/  LDG.E.LTC128B R25, desc[UR36][R8.64+0x360] ;  /* 0x0003602408197981 */ /* 0x000164000c1e1920 */
.L_x_251:
[----:B------:R-:W-:Y:S05]  /*5e40*/  BSYNC B1 ;  /* 0x0000000000017941 */ /* 0x000fea0003800000 */
.L_x_250:
        /* <DEDUP_REMOVED lines=8> */
.L_x_253:
[----:B------:R-:W-:Y:S05]  /*5ed0*/  BSYNC B1 ;  /* 0x0000000000017941 */ /* 0x000fea0003800000 */
.L_x_252:
        /* <DEDUP_REMOVED lines=8> */
.L_x_255:
[----:B------:R-:W-:Y:S05]  /*5f60*/  BSYNC B1 ;  /* 0x0000000000017941 */ /* 0x000fea0003800000 */
.L_x_254:
[----:B0----5:R-:W-:Y:S01]  /*5f70*/  FMUL R13, R25, R156 ;  /* 0x0000009c190d7220 */ /* 0x021fe20000400000 */
[----:B------:R-:W-:Y:S01]  /*5f80*/  ISETP.GT.AND P1, PT, R0, RZ, P0 ;  /* 0x000000ff0000720c */ /* 0x000fe20000724270 */
[----:B------:R-:W-:Y:S02]  /*5f90*/  BSSY B1, `(.L_x_256) ;  /* 0x0000005000017945 */ /* 0x000fe40003800000 */
[----:B------:R-:W-:-:S05]  /*5fa0*/  FFMA R13, R136, R155, R13 ;  /* 0x0000009b880d7223 */ /* 0x000fca000000000d */
[----:B------:R0:W-:Y:S05]  /*5fb0*/  @P3 STG.E desc[UR36][R4.64+0x380], R13 ;  /* 0x0003800d04003986 */ /* 0x0001ea000c101924 */
[----:B------:R-:W-:Y:S05]  /*5fc0*/  @!P1 BRA `(.L_x_257) ;  /* 0x0000000000049947 */ /* 0x000fea0003800000 */
[----:B------:R0:W5:Y:S02]  /*5fd0*/  LDG.E.LTC128B R25, desc[UR36][R6.64+0x384] ;  /* 0x0003842406197981 */ /* 0x000164000c1e1920 */
.L_x_257:
[----:B------:R-:W-:Y:S05]  /*5fe0*/  BSYNC B1 ;  /* 0x0000000000017941 */ /* 0x000fea0003800000 */
.L_x_256:
[----:B-----5:R-:W-:Y:S01]  /*5ff0*/  FMUL R12, R25, R156 ;  /* 0x0000009c190c7220 */ /* 0x020fe20000400000 */
[----:B------:R-:W-:Y:S01]  /*6000*/  ISETP.GT.AND P2, PT, R0, 0x8, P2 ;  /* 0x000000080000780c */ /* 0x000fe20001744270 */
[----:B------:R-:W-:Y:S02]  /*6010*/  BSSY B1, `(.L_x_258) ;  /* 0x0000005000017945 */ /* 0x000fe40003800000 */
[----:B------:R-:W-:-:S05]  /*6020*/  FFMA R137, R137, R155, R12 ;  /* 0x0000009b89897223 */ /* 0x000fca000000000c */
[----:B------:R0:W-:Y:S05]  /*6030*/  @P1 STG.E desc[UR36][R4.64+0x384], R137 ;  /* 0x0003848904001986 */ /* 0x0001ea000c101924 */
[----:B------:R-:W-:Y:S05]  /*6040*/  @!P2 BRA `(.L_x_259) ;  /* 0x000000000004a947 */ /* 0x000fea0003800000 */
[----:B------:R0:W5:Y:S02]  /*6050*/  LDG.E.LTC128B R25, desc[UR36][R8.64+0x380] ;  /* 0x0003802408197981 */ /* 0x000164000c1e1920 */
.L_x_259:
[----:B------:R-:W-:Y:S05]  /*6060*/  BSYNC B1 ;  /* 0x0000000000017941 */ /* 0x000fea0003800000 */
.L_x_258:
        /* <DEDUP_REMOVED lines=8> */
.L_x_261:
[----:B------:R-:W-:Y:S05]  /*60f0*/  BSYNC B1 ;  /* 0x0000000000017941 */ /* 0x000fea0003800000 */
.L_x_260:
        /* <DEDUP_REMOVED lines=8> */
.L_x_263:
[----:B------:R-:W-:Y:S05]  /*6180*/  BSYNC B1 ;  /* 0x0000000000017941 */ /* 0x000fea0003800000 */
.L_x_262:
[----:B0----5:R-:W-:Y:S01]  /*6190*/  FMUL R13, R25, R156 ;  /* 0x0000009c190d7220 */ /* 0x021fe20000400000 */
[----:B------:R-:W-:Y:S01]  /*61a0*/  ISETP.GT.AND P0, PT, R0, RZ, P2 ;  /* 0x000000ff0000720c */ /* 0x000fe20001704270 */
[----:B------:R-:W-:Y:S02]  /*61b0*/  BSSY B1, `(.L_x_264) ;  /* 0x0000005000017945 */ /* 0x000fe40003800000 */
[----:B------:R-:W-:-:S05]  /*61c0*/  FFMA R13, R140, R155, R13 ;  /* 0x0000009b8c0d7223 */ /* 0x000fca000000000d */
[----:B------:R0:W-:Y:S05]  /*61d0*/  @P3 STG.E desc[UR36][R4.64+0x3a0], R13 ;  /* 0x0003a00d04003986 */ /* 0x0001ea000c101924 */
[----:B------:R-:W-:Y:S05]  /*61e0*/  @!P0 BRA `(.L_x_265) ;  /* 0x0000000000048947 */ /* 0x000fea0003800000 */
[----:B------:R0:W5:Y:S02]  /*61f0*/  LDG.E.LTC128B R25, desc[UR36][R6.64+0x3a4] ;  /* 0x0003a42406197981 */ /* 0x000164000c1e1920 */
.L_x_265:
[----:B------:R-:W-:Y:S05]  /*6200*/  BSYNC B1 ;  /* 0x0000000000017941 */ /* 0x000fea0003800000 */
.L_x_264:
[----:B-----5:R-:W-:Y:S01]  /*6210*/  FMUL R12, R25, R156 ;  /* 0x0000009c190c7220 */ /* 0x020fe20000400000 */
[----:B------:R-:W-:Y:S01]  /*6220*/  ISETP.GT.AND P1, PT, R0, 0x8, P1 ;  /* 0x000000080000780c */ /* 0x000fe20000f24270 */
[----:B------:R-:W-:Y:S02]  /*6230*/  BSSY B1, `(.L_x_266) ;  /* 0x0000005000017945 */ /* 0x000fe40003800000 */
[----:B------:R-:W-:-:S05]  /*6240*/  FFMA R141, R141, R155, R12 ;  /* 0x0000009b8d8d7223 */ /* 0x000fca000000000c */
[----:B------:R0:W-:Y:S05]  /*6250*/  @P0 STG.E desc[UR36][R4.64+0x3a4], R141 ;  /* 0x0003a48d04000986 */ /* 0x0001ea000c101924 */
[----:B------:R-:W-:Y:S05]  /*6260*/  @!P1 BRA `(.L_x_267) ;  /* 0x0000000000049947 */ /* 0x000fea0003800000 */
[----:B------:R0:W5:Y:S02]  /*6270*/  LDG.E.LTC128B R25, desc[UR36][R8.64+0x3a0] ;  /* 0x0003a02408197981 */ /* 0x000164000c1e1920 */
.L_x_267:
[----:B------:R-:W-:Y:S05]  /*6280*/  BSYNC B1 ;  /* 0x0000000000017941 */ /* 0x000fea0003800000 */
.L_x_266:
        /* <DEDUP_REMOVED lines=8> */
.L_x_269:
[----:B------:R-:W-:Y:S05]  /*6310*/  BSYNC B1 ;  /* 0x0000000000017941 */ /* 0x000fea0003800000 */
.L_x_268:
        /* <DEDUP_REMOVED lines=8> */
.L_x_271:
[----:B------:R-:W-:Y:S05]  /*63a0*/  BSYNC B1 ;  /* 0x0000000000017941 */ /* 0x000fea0003800000 */
.L_x_270:
[----:B0----5:R-:W-:Y:S01]  /*63b0*/  FMUL R13, R25, R156 ;  /* 0x0000009c190d7220 */ /* 0x021fe20000400000 */
[----:B------:R-:W-:Y:S01]  /*63c0*/  ISETP.GT.AND P2, PT, R0, RZ, P1 ;  /* 0x000000ff0000720c */ /* 0x000fe20000f44270 */
[----:B------:R-:W-:Y:S02]  /*63d0*/  BSSY B1, `(.L_x_272) ;  /* 0x0000005000017945 */ /* 0x000fe40003800000 */
[----:B------:R-:W-:-:S05]  /*63e0*/  FFMA R13, R144, R155, R13 ;  /* 0x0000009b900d7223 */ /* 0x000fca000000000d */
[----:B------:R0:W-:Y:S05]  /*63f0*/  @P3 STG.E desc[UR36][R4.64+0x3c0], R13 ;  /* 0x0003c00d04003986 */ /* 0x0001ea000c101924 */
[----:B------:R-:W-:Y:S05]  /*6400*/  @!P2 BRA `(.L_x_273) ;  /* 0x000000000004a947 */ /* 0x000fea0003800000 */
[----:B------:R0:W5:Y:S02]  /*6410*/  LDG.E.LTC128B R25, desc[UR36][R6.64+0x3c4] ;  /* 0x0003c42406197981 */ /* 0x000164000c1e1920 */
.L_x_273:
[----:B------:R-:W-:Y:S05]  /*6420*/  BSYNC B1 ;  /* 0x0000000000017941 */ /* 0x000fea0003800000 */
.L_x_272:
[----:B-----5:R-:W-:Y:S01]  /*6430*/  FMUL R12, R25, R156 ;  /* 0x0000009c190c7220 */ /* 0x020fe20000400000 */
[----:B------:R-:W-:Y:S01]  /*6440*/  ISETP.GT.AND P0, PT, R0, 0x8, P0 ;  /* 0x000000080000780c */ /* 0x000fe20000704270 */
[----:B------:R-:W-:Y:S02]  /*6450*/  BSSY B1, `(.L_x_274) ;  /* 0x0000005000017945 */ /* 0x000fe40003800000 */
[----:B------:R-:W-:-:S05]  /*6460*/  FFMA R145, R145, R155, R12 ;  /* 0x0000009b91917223 */ /* 0x000fca000000000c */
[----:B------:R0:W-:Y:S05]  /*6470*/  @P2 STG.E desc[UR36][R4.64+0x3c4], R145 ;  /* 0x0003c49104002986 */ /* 0x0001ea000c101924 */
[----:B------:R-:W-:Y:S05]  /*6480*/  @!P0 BRA `(.L_x_275) ;  /* 0x0000000000048947 */ /* 0x000fea0003800000 */
[----:B------:R0:W5:Y:S02]  /*6490*/  LDG.E.LTC128B R25, desc[UR36][R8.64+0x3c0] ;  /* 0x0003c02408197981 */ /* 0x000164000c1e1920 */
.L_x_275:
[----:B------:R-:W-:Y:S05]  /*64a0*/  BSYNC B1 ;  /* 0x0000000000017941 */ /* 0x000fea0003800000 */
.L_x_274:
        /* <DEDUP_REMOVED lines=8> */
.L_x_277:
[----:B------:R-:W-:Y:S05]  /*6530*/  BSYNC B1 ;  /* 0x0000000000017941 */ /* 0x000fea0003800000 */
.L_x_276:
        /* <DEDUP_REMOVED lines=8> */
.L_x_279:
[----:B------:R-:W-:Y:S05]  /*65c0*/  BSYNC B1 ;  /* 0x0000000000017941 */ /* 0x000fea0003800000 */
.L_x_278:
[----:B-----5:R-:W-:Y:S01]  /*65d0*/  FMUL R3, R25, R156 ;  /* 0x0000009c19037220 */ /* 0x020fe20000400000 */
[----:B------:R-:W-:Y:S01]  /*65e0*/  ISETP.GT.AND P1, PT, R0, RZ, P0 ;  /* 0x000000ff0000720c */ /* 0x000fe20000724270 */
[----:B------:R-:W-:Y:S02]  /*65f0*/  BSSY B1, `(.L_x_280) ;  /* 0x0000005000017945 */ /* 0x000fe40003800000 */
[----:B------:R-:W-:-:S05]  /*6600*/  FFMA R3, R148, R155, R3 ;  /* 0x0000009b94037223 */ /* 0x000fca0000000003 */
[----:B------:R0:W-:Y:S05]  /*6610*/  @P3 STG.E desc[UR36][R4.64+0x3e0], R3 ;  /* 0x0003e00304003986 */ /* 0x0001ea000c101924 */
[----:B------:R-:W-:Y:S05]  /*6620*/  @!P1 BRA `(.L_x_281) ;  /* 0x0000000000049947 */ /* 0x000fea0003800000 */
[----:B------:R0:W5:Y:S02]  /*6630*/  LDG.E.LTC128B R25, desc[UR36][R6.64+0x3e4] ;  /* 0x0003e42406197981 */ /* 0x000164000c1e1920 */
.L_x_281:
[----:B------:R-:W-:Y:S05]  /*6640*/  BSYNC B1 ;  /* 0x0000000000017941 */ /* 0x000fea0003800000 */
.L_x_280:
[----:B0---45:R-:W-:Y:S01]  /*6650*/  FMUL R6, R25, R156 ;  /* 0x0000009c19067220 */ /* 0x031fe20000400000 */
[----:B------:R-:W-:Y:S01]  /*6660*/  ISETP.GT.AND P2, PT, R0, 0x8, P2 ;  /* 0x000000080000780c */ /* 0x000fe20001744270 */
[----:B------:R-:W-:Y:S02]  /*6670*/  BSSY B1, `(.L_x_282) ;  /* 0x0000005000017945 */ /* 0x000fe40003800000 */
[----:B------:R-:W-:-:S05]  /*6680*/  FFMA R149, R149, R155, R6 ;  /* 0x0000009b95957223 */ /* 0x000fca0000000006 */
[----:B------:R0:W-:Y:S05]  /*6690*/  @P1 STG.E desc[UR36][R4.64+0x3e4], R149 ;  /* 0x0003e49504001986 */ /* 0x0001ea000c101924 */
[----:B------:R-:W-:Y:S05]  /*66a0*/  @!P2 BRA `(.L_x_283) ;  /* 0x000000000004a947 */ /* 0x000fea0003800000 */
[----:B------:R4:W5:Y:S02]  /*66b0*/  LDG.E.LTC128B R25, desc[UR36][R8.64+0x3e0] ;  /* 0x0003e02408197981 */ /* 0x000964000c1e1920 */
.L_x_283:
[----:B------:R-:W-:Y:S05]  /*66c0*/  BSYNC B1 ;  /* 0x0000000000017941 */ /* 0x000fea0003800000 */
.L_x_282:
[----:B-----5:R-:W-:Y:S01]  /*66d0*/  FMUL R3, R25, R156 ;  /* 0x0000009c19037220 */ /* 0x020fe20000400000 */
[----:B01----:R-:W-:Y:S01]  /*66e0*/  @P2 IMAD.MOV.U32 R4, RZ, RZ, R10 ;  /* 0x000000ffff042224 */ /* 0x003fe200078e000a */
[----:B------:R-:W-:Y:S01]  /*66f0*/  ISETP.GT.AND P0, PT, R0, 0x8, P0 ;  /* 0x000000080000780c */ /* 0x000fe20000704270 */
[----:B------:R-:W-:Y:S02]  /*6700*/  @P2 IMAD.MOV.U32 R5, RZ, RZ, R11 ;  /* 0x000000ffff052224 */ /* 0x000fe400078e000b */
[----:B------:R-:W-:Y:S01]  /*6710*/  FFMA R3, R150, R155, R3 ;  /* 0x0000009b96037223 */ /* 0x000fe20000000003 */
[----:B------:R-:W-:Y:S04]  /*6720*/  BSSY B1, `(.L_x_284) ;  /* 0x0000004000017945 */ /* 0x000fe80003800000 */
[----:B------:R0:W-:Y:S05]  /*6730*/  @P2 STG.E desc[UR36][R4.64+0x3e0], R3 ;  /* 0x0003e00304002986 */ /* 0x0001ea000c101924 */
[----:B------:R-:W-:Y:S05]  /*6740*/  @!P0 BRA `(.L_x_285) ;  /* 0x0000000000048947 */ /* 0x000fea0003800000 */
[----:B------:R1:W5:Y:S02]  /*6750*/  LDG.E.LTC128B R25, desc[UR36][R8.64+0x3e4] ;  /* 0x0003e42408197981 */ /* 0x000364000c1e1920 */
.L_x_285:
[----:B------:R-:W-:Y:S05]  /*6760*/  BSYNC B1 ;  /* 0x0000000000017941 */ /* 0x000fea0003800000 */
.L_x_284:
[----:B-----5:R-:W-:-:S04]  /*6770*/  FMUL R0, R25, R156 ;  /* 0x0000009c19007220 */ /* 0x020fc80000400000 */
[----:B------:R-:W-:Y:S01]  /*6780*/  FFMA R151, R151, R155, R0 ;  /* 0x0000009b97977223 */ /* 0x000fe20000000000 */
[----:B------:R-:W-:Y:S06]  /*6790*/  @!P0 BRA `(.L_x_286) ;  /* 0x0000001c00208947 */ /* 0x000fec0003800000 */
[----:B------:R0:W-:Y:S01]  /*67a0*/  STG.E desc[UR36][R10.64+0x3e4], R151 ;  /* 0x0003e4970a007986 */ /* 0x0001e2000c101924 */
[----:B------:R-:W-:Y:S05]  /*67b0*/  BRA `(.L_x_286) ;  /* 0x0000001c00187947 */ /* 0x000fea0003800000 */
.L_x_33:
[----:B------:R-:W-:Y:S01]  /*67c0*/  ISETP.GT.AND P3, PT, R3, 0x1, PT ;  /* 0x000000010300780c */ /* 0x000fe20003f64270 */
[----:B------:R-:W-:Y:S01]  /*67d0*/  ULDC.64 UR4, c[0x0][0x5c0] ;  /* 0x0001700000047ab9 */ /* 0x000fe20000000a00 */
[-C--:B------:R-:W-:Y:S01]  /*67e0*/  FMUL R9, R24, R155.reuse ;  /* 0x0000009b18097220 */ /* 0x080fe20000400000 */
[----:B------:R-:W-:Y:S01]  /*67f0*/  LEA R4, P1, R162, UR4, 0x2 ;  /* 0x00000004a2047c11 */ /* 0x000fe2000f8210ff */
[-C--:B------:R-:W-:Y:S01]  /*6800*/  FMUL R25, R25, R155.reuse ;  /* 0x0000009b19197220 */ /* 0x080fe20000400000 */
[----:B------:R-:W-:Y:S01]  /*6810*/  ISETP.GT.AND P2, PT, R0, RZ, P3 ;  /* 0x000000ff0000720c */ /* 0x000fe20001f44270 */
[-C--:B------:R-:W-:Y:S01]  /*6820*/  FMUL R27, R27, R155.reuse ;  /* 0x0000009b1b1b7220 */ /* 0x080fe20000400000 */
[----:B------:R-:W-:Y:S01]  /*6830*/  LEA.HI.X R5, R162, UR5, R171, 0x2, P1 ;  /* 0x00000005a2057c11 */ /* 0x000fe200088f14ab */
[-C--:B------:R-:W-:Y:S01]  /*6840*/  FMUL R29, R29, R155.reuse ;  /* 0x0000009b1d1d7220 */ /* 0x080fe20000400000 */
[----:B------:R-:W-:Y:S01]  /*6850*/  ISETP.GT.AND P0, PT, R0, 0x8, P0 ;  /* 0x000000080000780c */ /* 0x000fe20000704270 */
[-C--:B------:R-:W-:Y:S01]  /*6860*/  FMUL R31, R31, R155.reuse ;  /* 0x0000009b1f1f7220 */ /* 0x080fe20000400000 */
[----:B------:R-:W-:Y:S01]  /*6870*/  ISETP.GT.AND P5, PT, R3, 0x8, PT ;  /* 0x000000080300780c */ /* 0x000fe20003fa4270 */
[----:B------:R0:W-:Y:S01]  /*6880*/  @P4 STG.E desc[UR36][R4.64], R9 ;  /* 0x0000000904004986 */ /* 0x0001e2000c101924 */
[C---:B------:R-:W-:Y:S01]  /*6890*/  SHF.L.U64.HI R11, R10.reuse, 0x5, R11 ;  /* 0x000000050a0b7819 */ /* 0x040fe2000001020b */
[-C--:B------:R-:W-:Y:S01]  /*68a0*/  FMUL R33, R33, R155.reuse ;  /* 0x0000009b21217220 */ /* 0x080fe20000400000 */
[----:B------:R-:W-:Y:S01]  /*68b0*/  LEA R6, P1, R10, R4, 0x5 ;  /* 0x000000040a067211 */ /* 0x000fe200078228ff */
[-C--:B------:R-:W-:Y:S01]  /*68c0*/  FMUL R35, R35, R155.reuse ;  /* 0x0000009b23237220 */ /* 0x080fe20000400000 */
[C---:B------:R-:W-:Y:S01]  /*68d0*/  ISETP.GT.AND P3, PT, R0.reuse, 0x8, P3 ;  /* 0x000000080000780c */ /* 0x040fe20001f64270 */
[----:B------:R-:W-:Y:S01]  /*68e0*/  @P2 STG.E desc[UR36][R4.64+0x4], R25 ;  /* 0x0000041904002986 */ /* 0x000fe2000c101924 */
[----:B------:R-:W-:Y:S01]  /*68f0*/  ISETP.GT.AND P4, PT, R3, 0x9, PT ;  /* 0x000000090300780c */ /* 0x000fe20003f84270 */
[----:B------:R-:W-:Y:S01]  /*6900*/  IMAD.X R7, R11, 0x1, R5, P1 ;  /* 0x000000010b077824 */ /* 0x000fe200008e0605 */
[----:B------:R-:W-:Y:S01]  /*6910*/  ISETP.GT.AND P2, PT, R0, RZ, P5 ;  /* 0x000000ff0000720c */ /* 0x000fe20002f44270 */
[-C--:B------:R-:W-:Y:S01]  /*6920*/  FMUL R11, R28, R155.reuse ;  /* 0x0000009b1c0b7220 */ /* 0x080fe20000400000 */
[----:B------:R-:W-:Y:S01]  /*6930*/  ISETP.GT.AND P1, PT, R0, RZ, P4 ;  /* 0x000000ff0000720c */ /* 0x000fe20002724270 */
[-C--:B0-----:R-:W-:Y:S01]  /*6940*/  FMUL R9, R26, R155.reuse ;  /* 0x0000009b1a097220 */ /* 0x081fe20000400000 */
[C---:B------:R-:W-:Y:S01]  /*6950*/  ISETP.GT.AND P4, PT, R0.reuse, 0x8, P4 ;  /* 0x000000080000780c */ /* 0x040fe20002784270 */
[-C--:B------:R-:W-:Y:S01]  /*6960*/  FMUL R37, R37, R155.reuse ;  /* 0x0000009b25257220 */ /* 0x080fe20000400000 */
[-C--:B------:R-:W-:Y:S01]  /*6970*/  FMUL R39, R39, R155.reuse ;  /* 0x0000009b27277220 */ /* 0x080fe20000400000 */
[-C--:B------:R-:W-:Y:S01]  /*6980*/  FMUL R41, R41, R155.reuse ;  /* 0x0000009b29297220 */ /* 0x080fe20000400000 */
[----:B------:R0:W-:Y:S01]  /*6990*/  @P0 STG.E desc[UR36][R6.64], R9 ;  /* 0x0000000906000986 */ /* 0x0001e2000c101924 */
[C---:B------:R-:W-:Y:S01]  /*69a0*/  ISETP.GT.AND P0, PT, R0.reuse, 0x8, P5 ;  /* 0x000000080000780c */ /* 0x040fe20002f04270 */
[-C--:B------:R-:W-:Y:S01]  /*69b0*/  FMUL R43, R43, R155.reuse ;  /* 0x0000009b2b2b7220 */ /* 0x080fe20000400000 */
[C---:B------:R-:W-:Y:S01]  /*69c0*/  ISETP.GT.AND P5, PT, R3.reuse, 0x10, PT ;  /* 0x000000100300780c */ /* 0x040fe20003fa4270 */
[----:B------:R-:W-:Y:S01]  /*69d0*/  @P3 STG.E desc[UR36][R6.64+0x4], R27 ;  /* 0x0000041b06003986 */ /* 0x000fe2000c101924 */
[----:B------:R-:W-:Y:S01]  /*69e0*/  ISETP.GT.AND P3, PT, R3, 0x11, PT ;  /* 0x000000110300780c */ /* 0x000fe20003f64270 */
[-C--:B------:R-:W-:Y:S01]  /*69f0*/  FMUL R45, R45, R155.reuse ;  /* 0x0000009b2d2d7220 */ /* 0x080fe20000400000 */
[-C--:B------:R-:W-:Y:S01]  /*6a00*/  FMUL R47, R47, R155.reuse ;  /* 0x0000009b2f2f7220 */ /* 0x080fe20000400000 */
[----:B------:R1:W-:Y:S01]  /*6a10*/  @P2 STG.E desc[UR36][R4.64+0x20], R11 ;  /* 0x0000200b04002986 */ /* 0x0003e2000c101924 */
[----:B------:R-:W-:Y:S01]  /*6a20*/  ISETP.GT.AND P2, PT, R0, RZ, P5 ;  /* 0x000000ff0000720c */ /* 0x000fe20002f44270 */
[-C--:B------:R-:W-:Y:S01]  /*6a30*/  FMUL R49, R49, R155.reuse ;  /* 0x0000009b31317220 */ /* 0x080fe20000400000 */
[-C--:B------:R-:W-:Y:S01]  /*6a40*/  FMUL R51, R51, R155.reuse ;  /* 0x0000009b33337220 */ /* 0x080fe20000400000 */
[----:B------:R-:W-:Y:S01]  /*6a50*/  @P1 STG.E desc[UR36][R4.64+0x24], R29 ;  /* 0x0000241d04001986 */ /* 0x000fe2000c101924 */
[-C--:B0-----:R-:W-:Y:S01]  /*6a60*/  FMUL R9, R30, R155.reuse ;  /* 0x0000009b1e097220 */ /* 0x081fe20000400000 */
[C---:B------:R-:W-:Y:S01]  /*6a70*/  ISETP.GT.AND P1, PT, R0.reuse, RZ, P3 ;  /* 0x000000ff0000720c */ /* 0x040fe20001f24270 */
[-C--:B------:R-:W-:Y:S01]  /*6a80*/  FMUL R53, R53, R155.reuse ;  /* 0x0000009b35357220 */ /* 0x080fe20000400000 */
[C---:B------:R-:W-:Y:S01]  /*6a90*/  ISETP.GT.AND P3, PT, R0.reuse, 0x8, P3 ;  /* 0x000000080000780c */ /* 0x040fe20001f64270 */
[-C--:B------:R-:W-:Y:S01]  /*6aa0*/  FMUL R55, R55, R155.reuse ;  /* 0x0000009b37377220 */ /* 0x080fe20000400000 */
[----:B------:R0:W-:Y:S01]  /*6ab0*/  @P0 STG.E desc[UR36][R6.64+0x20], R9 ;  /* 0x0000200906000986 */ /* 0x0001e2000c101924 */
[----:B------:R-:W-:Y:S01]  /*6ac0*/  ISETP.GT.AND P0, PT, R0, 0x8, P5 ;  /* 0x000000080000780c */ /* 0x000fe20002f04270 */
[-C--:B-1----:R-:W-:Y:S01]  /*6ad0*/  FMUL R11, R32, R155.reuse ;  /* 0x0000009b200b7220 */ /* 0x082fe20000400000 */
        /* <DEDUP_REMOVED lines=143> */
[----:B-1----:R-:W-:Y:S01]  /*73d0*/  FMUL R11, R64, R155 ;  /* 0x0000009b400b7220 */ /* 0x002fe20000400000 */
[C---:B------:R-:W-:Y:S01]  /*73e0*/  ISETP.GT.AND P5, PT, R3.reuse, 0x58, PT ;  /* 0x000000580300780c */ /* 0x040fe20003fa4270 */
[----:B------:R-:W-:Y:S01]  /*73f0*/  @P4 STG.E desc[UR36][R6.64+0x124], R63 ;  /* 0x0001243f06004986 */ /* 0x000fe2000c101924 */
[----:B------:R-:W-:-:S03]  /*7400*/  ISETP.GT.AND P4, PT, R3, 0x59, PT ;  /* 0x000000590300780c */ /* 0x000fc60003f84270 */
[----:B------:R1:W-:Y:S01]  /*7410*/  @P2 STG.E desc[UR36][R4.64+0x140], R11 ;  /* 0x0001400b04002986 */ /* 0x0003e2000c101924 */
[----:B------:R-:W-:-:S03]  /*7420*/  ISETP.GT.AND P2, PT, R0, RZ, P5 ;  /* 0x000000ff0000720c */ /* 0x000fc60002f44270 */
[----:B------:R-:W-:Y:S01]  /*7430*/  @P1 STG.E desc[UR36][R4.64+0x144], R65 ;  /* 0x0001444104001986 */ /* 0x000fe2000c101924 */
[-C--:B0-----:R-:W-:Y:S01]  /*7440*/  FMUL R9, R66, R155.reuse ;  /* 0x0000009b42097220 */ /* 0x081fe20000400000 */
[C---:B------:R-:W-:Y:S02]  /*7450*/  ISETP.GT.AND P1, PT, R0.reuse, RZ, P4 ;  /* 0x000000ff0000720c */ /* 0x040fe40002724270 */
[C---:B------:R-:W-:Y:S02]  /*7460*/  ISETP.GT.AND P4, PT, R0.reuse, 0x8, P4 ;  /* 0x000000080000780c */ /* 0x040fe40002784270 */
        /* <DEDUP_REMOVED lines=93> */
[----:B------:R-:W-:Y:S01]  /*7a40*/  ISETP.GT.AND P1, PT, R0, RZ, P4 ;  /* 0x000000ff0000720c */ /* 0x000fe20002724270 */
[----:B0-----:R-:W-:Y:S01]  /*7a50*/  FMUL R9, R98, R155 ;  /* 0x0000009b62097220 */ /* 0x001fe20000400000 */
[----:B------:R-:W-:-:S04]  /*7a60*/  ISETP.GT.AND P4, PT, R0, 0x8, P4 ;  /* 0x000000080000780c */ /* 0x000fc80002784270 */
[----:B------:R0:W-:Y:S01]  /*7a70*/  @P0 STG.E desc[UR36][R6.64+0x240], R9 ;  /* 0x0002400906000986 */ /* 0x0001e2000c101924 */
[----:B-1----:R-:W-:Y:S01]  /*7a80*/  FMUL R11, R100, R155 ;  /* 0x0000009b640b7220 */ /* 0x002fe20000400000 */
[----:B------:R-:W-:Y:S02]  /*7a90*/  ISETP.GT.AND P0, PT, R0, 0x8, P5 ;  /* 0x000000080000780c */ /* 0x000fe40002f04270 */
[----:B------:R-:W-:Y:S01]  /*7aa0*/  @P3 STG.E desc[UR36][R6.64+0x244], R99 ;  /* 0x0002446306003986 */ /* 0x000fe2000c101924 */
[----:B------:R-:W-:-:S03]  /*7ab0*/  ISETP.GT.AND P5, PT, R3, 0xa0, PT ;  /* 0x000000a00300780c */ /* 0x000fc60003fa4270 */
[----:B------:R1:W-:Y:S01]  /*7ac0*/  @P2 STG.E desc[UR36][R4.64+0x260], R11 ;  /* 0x0002600b04002986 */ /* 0x0003e2000c101924 */
[----:B------:R-:W-:Y:S02]  /*7ad0*/  ISETP.GT.AND P2, PT, R3, 0xa1, PT ;  /* 0x000000a10300780c */ /* 0x000fe40003f44270 */
[C---:B------:R-:W-:Y:S01]  /*7ae0*/  ISETP.GT.AND P3, PT, R0.reuse, RZ, P5 ;  /* 0x000000ff0000720c */ /* 0x040fe20002f64270 */
[----:B------:R-:W-:Y:S01]  /*7af0*/  @P1 STG.E desc[UR36][R4.64+0x264], R101 ;  /* 0x0002646504001986 */ /* 0x000fe2000c101924 */
[----:B------:R-:W-:Y:S01]  /*7b00*/  ISETP.GT.AND P1, PT, R0, RZ, P2 ;  /* 0x000000ff0000720c */ /* 0x000fe20001724270 */
[----:B0-----:R-:W-:Y:S01]  /*7b10*/  FMUL R9, R102, R155 ;  /* 0x0000009b66097220 */ /* 0x001fe20000400000 */
[----:B------:R-:W-:-:S04]  /*7b20*/  ISETP.GT.AND P2, PT, R0, 0x8, P2 ;  /* 0x000000080000780c */ /* 0x000fc80001744270 */
[----:B------:R0:W-:Y:S01]  /*7b30*/  @P0 STG.E desc[UR36][R6.64+0x260], R9 ;  /* 0x0002600906000986 */ /* 0x0001e2000c101924 */
[----:B-1----:R-:W-:Y:S01]  /*7b40*/  FMUL R11, R104, R155 ;  /* 0x0000009b680b7220 */ /* 0x002fe20000400000 */
[----:B------:R-:W-:Y:S02]  /*7b50*/  ISETP.GT.AND P0, PT, R0, 0x8, P5 ;  /* 0x000000080000780c */ /* 0x000fe40002f04270 */
[----:B------:R-:W-:Y:S04]  /*7b60*/  @P4 STG.E desc[UR36][R6.64+0x264], R103 ;  /* 0x0002646706004986 */ /* 0x000fe8000c101924 */
[----:B------:R1:W-:Y:S01]  /*7b70*/  @P3 STG.E desc[UR36][R4.64+0x280], R11 ;  /* 0x0002800b04003986 */ /* 0x0003e2000c101924 */
[----:B------:R-:W-:-:S03]  /*7b80*/  ISETP.GT.AND P3, PT, R3, 0xa8, PT ;  /* 0x000000a80300780c */ /* 0x000fc60003f64270 */
[----:B------:R-:W-:Y:S01]  /*7b90*/  @P1 STG.E desc[UR36][R4.64+0x284], R105 ;  /* 0x0002846904001986 */ /* 0x000fe2000c101924 */
[----:B------:R-:W-:Y:S01]  /*7ba0*/  ISETP.GT.AND P1, PT, R3, 0xa9, PT ;  /* 0x000000a90300780c */ /* 0x000fe20003f24270 */
[-C--:B0-----:R-:W-:Y:S01]  /*7bb0*/  FMUL R9, R106, R155.reuse ;  /* 0x0000009b6a097220 */ /* 0x081fe20000400000 */
[C---:B------:R-:W-:Y:S02]  /*7bc0*/  ISETP.GT.AND P5, PT, R0.reuse, RZ, P3 ;  /* 0x000000ff0000720c */ /* 0x040fe40001fa4270 */
[----:B------:R-:W-:Y:S02]  /*7bd0*/  ISETP.GT.AND P4, PT, R0, RZ, P1 ;  /* 0x000000ff0000720c */ /* 0x000fe40000f84270 */
[----:B------:R0:W-:Y:S01]  /*7be0*/  @P0 STG.E desc[UR36][R6.64+0x280], R9 ;  /* 0x0002800906000986 */ /* 0x0001e2000c101924 */
[----:B-1----:R-:W-:Y:S01]  /*7bf0*/  FMUL R11, R108, R155 ;  /* 0x0000009b6c0b7220 */ /* 0x002fe20000400000 */
[C---:B------:R-:W-:Y:S02]  /*7c00*/  ISETP.GT.AND P3, PT, R0.reuse, 0x8, P3 ;  /* 0x000000080000780c */ /* 0x040fe40001f64270 */
[----:B------:R-:W-:Y:S01]  /*7c10*/  @P2 STG.E desc[UR36][R6.64+0x284], R107 ;  /* 0x0002846b06002986 */ /* 0x000fe2000c101924 */
[----:B------:R-:W-:-:S02]  /*7c20*/  ISETP.GT.AND P1, PT, R0, 0x8, P1 ;  /* 0x000000080000780c */ /* 0x000fc40000f24270 */
[C---:B------:R-:W-:Y:S02]  /*7c30*/  ISETP.GT.AND P0, PT, R3.reuse, 0xb0, PT ;  /* 0x000000b00300780c */ /* 0x040fe40003f04270 */
[C---:B------:R-:W-:Y:S01]  /*7c40*/  ISETP.GT.AND P2, PT, R3.reuse, 0xb1, PT ;  /* 0x000000b10300780c */ /* 0x040fe20003f44270 */
[----:B------:R1:W-:Y:S01]  /*7c50*/  @P5 STG.E desc[UR36][R4.64+0x2a0], R11 ;  /* 0x0002a00b04005986 */ /* 0x0003e2000c101924 */
[----:B------:R-:W-:Y:S01]  /*7c60*/  ISETP.GT.AND P5, PT, R0, RZ, P0 ;  /* 0x000000ff0000720c */ /* 0x000fe200007a4270 */
[-C--:B0-----:R-:W-:Y:S01]  /*7c70*/  FMUL R9, R110, R155.reuse ;  /* 0x0000009b6e097220 */ /* 0x081fe20000400000 */
[C---:B------:R-:W-:Y:S01]  /*7c80*/  ISETP.GT.AND P0, PT, R0.reuse, 0x8, P0 ;  /* 0x000000080000780c */ /* 0x040fe20000704270 */
[----:B------:R-:W-:Y:S01]  /*7c90*/  @P4 STG.E desc[UR36][R4.64+0x2a4], R109 ;  /* 0x0002a46d04004986 */ /* 0x000fe2000c101924 */
[C---:B------:R-:W-:Y:S02]  /*7ca0*/  ISETP.GT.AND P4, PT, R0.reuse, RZ, P2 ;  /* 0x000000ff0000720c */ /* 0x040fe40001784270 */
[----:B------:R-:W-:Y:S01]  /*7cb0*/  ISETP.GT.AND P2, PT, R0, 0x8, P2 ;  /* 0x000000080000780c */ /* 0x000fe20001744270 */
[----:B------:R0:W-:Y:S01]  /*7cc0*/  @P3 STG.E desc[UR36][R6.64+0x2a0], R9 ;  /* 0x0002a00906003986 */ /* 0x0001e2000c101924 */
[----:B------:R-:W-:Y:S01]  /*7cd0*/  ISETP.GT.AND P3, PT, R3, 0xb9, PT ;  /* 0x000000b90300780c */ /* 0x000fe20003f64270 */
[----:B-1----:R-:W-:-:S02]  /*7ce0*/  FMUL R11, R112, R155 ;  /* 0x0000009b700b7220 */ /* 0x002fc40000400000 */
[----:B------:R-:W-:Y:S01]  /*7cf0*/  @P1 STG.E desc[UR36][R6.64+0x2a4], R111 ;  /* 0x0002a46f06001986 */ /* 0x000fe2000c101924 */
[----:B------:R-:W-:-:S03]  /*7d00*/  ISETP.GT.AND P1, PT, R3, 0xb8, PT ;  /* 0x000000b80300780c */ /* 0x000fc60003f24270 */
[----:B------:R1:W-:Y:S01]  /*7d10*/  @P5 STG.E desc[UR36][R4.64+0x2c0], R11 ;  /* 0x0002c00b04005986 */ /* 0x0003e2000c101924 */
[----:B------:R-:W-:Y:S01]  /*7d20*/  ISETP.GT.AND P5, PT, R0, RZ, P1 ;  /* 0x000000ff0000720c */ /* 0x000fe20000fa4270 */
[-C--:B0-----:R-:W-:Y:S02]  /*7d30*/  FMUL R9, R114, R155.reuse ;  /* 0x0000009b72097220 */ /* 0x081fe40000400000 */
[----:B------:R-:W-:Y:S01]  /*7d40*/  @P4 STG.E desc[UR36][R4.64+0x2c4], R113 ;  /* 0x0002c47104004986 */ /* 0x000fe2000c101924 */
[C---:B------:R-:W-:Y:S02]  /*7d50*/  ISETP.GT.AND P4, PT, R0.reuse, RZ, P3 ;  /* 0x000000ff0000720c */ /* 0x040fe40001f84270 */
[C---:B------:R-:W-:Y:S01]  /*7d60*/  ISETP.GT.AND P1, PT, R0.reuse, 0x8, P1 ;  /* 0x000000080000780c */ /* 0x040fe20000f24270 */
[----:B------:R0:W-:Y:S01]  /*7d70*/  @P0 STG.E desc[UR36][R6.64+0x2c0], R9 ;  /* 0x0002c00906000986 */ /* 0x0001e2000c101924 */
[C---:B------:R-:W-:Y:S02]  /*7d80*/  ISETP.GT.AND P0, PT, R3.reuse, 0xc0, PT ;  /* 0x000000c00300780c */ /* 0x040fe40003f04270 */
[----:B------:R-:W-:Y:S01]  /*7d90*/  ISETP.GT.AND P3, PT, R0, 0x8, P3 ;  /* 0x000000080000780c */ /* 0x000fe20001f64270 */
[----:B-1----:R-:W-:Y:S01]  /*7da0*/  FMUL R11, R116, R155 ;  /* 0x0000009b740b7220 */ /* 0x002fe20000400000 */
        /* <DEDUP_REMOVED lines=69> */
[----:B------:R-:W-:Y:S02]  /*8200*/  ISETP.GT.AND P3, PT, R0, 0x8, P3 ;  /* 0x000000080000780c */ /* 0x000fe40001f64270 */
[C---:B------:R-:W-:Y:S01]  /*8210*/  ISETP.GT.AND P0, PT, R3.reuse, 0xf0, PT ;  /* 0x000000f00300780c */ /* 0x040fe20003f04270 */
        /* <DEDUP_REMOVED lines=12> */
[-C--:B-1----:R-:W-:Y:S01]  /*82e0*/  FMUL R11, R144, R155.reuse ;  /* 0x0000009b900b7220 */ /* 0x082fe20000400000 */
[----:B------:R-:W-:Y:S01]  /*82f0*/  @P3 STG.E desc[UR36][R6.64+0x3a4], R143 ;  /* 0x0003a48f06003986 */ /* 0x000fe2000c101924 */
[----:B------:R-:W-:Y:S01]  /*8300*/  ISETP.GT.AND P3, PT, R3, 0xf8, PT ;  /* 0x000000f80300780c */ /* 0x000fe20003f64270 */
[----:B------:R-:W-:-:S02]  /*8310*/  FMUL R3, R146, R155 ;  /* 0x0000009b92037220 */ /* 0x000fc40000400000 */
[----:B------:R1:W-:Y:S01]  /*8320*/  @P5 STG.E desc[UR36][R4.64+0x3c0], R11 ;  /* 0x0003c00b04005986 */ /* 0x0003e2000c101924 */
[C---:B------:R-:W-:Y:S02]  /*8330*/  ISETP.GT.AND P5, PT, R0.reuse, RZ, P3 ;  /* 0x000000ff0000720c */ /* 0x040fe40001fa4270 */
[C---:B------:R-:W-:Y:S01]  /*8340*/  ISETP.GT.AND P3, PT, R0.reuse, 0x8, P3 ;  /* 0x000000080000780c */ /* 0x040fe20001f64270 */
[----:B------:R-:W-:Y:S01]  /*8350*/  @P4 STG.E desc[UR36][R4.64+0x3c4], R145 ;  /* 0x0003c49104004986 */ /* 0x000fe2000c101924 */
[----:B------:R-:W-:Y:S01]  /*8360*/  ISETP.GT.AND P4, PT, R0, RZ, P1 ;  /* 0x000000ff0000720c */ /* 0x000fe20000f84270 */
[-C--:B0-----:R-:W-:Y:S01]  /*8370*/  FMUL R9, R148, R155.reuse ;  /* 0x0000009b94097220 */ /* 0x081fe20000400000 */
[----:B------:R-:W-:Y:S01]  /*8380*/  ISETP.GT.AND P1, PT, R0, 0x8, P1 ;  /* 0x000000080000780c */ /* 0x000fe20000f24270 */
[----:B------:R-:W-:Y:S04]  /*8390*/  @P0 STG.E desc[UR36][R6.64+0x3c0], R3 ;  /* 0x0003c00306000986 */ /* 0x000fe8000c101924 */
[----:B------:R-:W-:Y:S01]  /*83a0*/  @P2 STG.E desc[UR36][R6.64+0x3c4], R147 ;  /* 0x0003c49306002986 */ /* 0x000fe2000c101924 */
[----:B-1----:R-:W-:-:S03]  /*83b0*/  FMUL R11, R150, R155 ;  /* 0x0000009b960b7220 */ /* 0x002fc60000400000 */
[----:B------:R-:W-:Y:S04]  /*83c0*/  @P5 STG.E desc[UR36][R4.64+0x3e0], R9 ;  /* 0x0003e00904005986 */ /* 0x000fe8000c101924 */
[----:B------:R0:W-:Y:S02]  /*83d0*/  @P4 STG.E desc[UR36][R4.64+0x3e4], R149 ;  /* 0x0003e49504004986 */ /* 0x0001e4000c101924 */
[----:B0-----:R-:W-:Y:S02]  /*83e0*/  @P3 IMAD.MOV.U32 R4, RZ, RZ, R6 ;  /* 0x000000ffff043224 */ /* 0x001fe400078e0006 */
[----:B------:R-:W-:-:S05]  /*83f0*/  @P3 IMAD.MOV.U32 R5, RZ, RZ, R7 ;  /* 0x000000ffff053224 */ /* 0x000fca00078e0007 */
[----:B------:R0:W-:Y:S04]  /*8400*/  @P3 STG.E desc[UR36][R4.64+0x3e0], R11 ;  /* 0x0003e00b04003986 */ /* 0x0001e8000c101924 */
[----:B------:R0:W-:Y:S02]  /*8410*/  @P1 STG.E desc[UR36][R6.64+0x3e4], R151 ;  /* 0x0003e49706001986 */ /* 0x0001e4000c101924 */
.L_x_286:
[----:B------:R-:W-:Y:S05]  /*8420*/  BSYNC B0 ;  /* 0x0000000000007941 */ /* 0x000fea0003800000 */
.L_x_32:
[----:B------:R-:W-:Y:S01]  /*8430*/  ULDC UR4, c[0x0][0xc] ;  /* 0x0000030000047ab9 */ /* 0x000fe20000000800 */
[----:B------:R-:W-:Y:S01]  /*8440*/  ULDC UR5, c[0x0][0x10] ;  /* 0x0000040000057ab9 */ /* 0x000fe20000000800 */
[----:B0-----:R-:W0:Y:S01]  /*8450*/  LDC R3, c[0x0][0x14] ;  /* 0x00000500ff037b82 */ /* 0x001e220000000800 */
[----:B------:R-:W-:Y:S01]  /*8460*/  UIMAD.WIDE.U32 UR4, UR4, UR5, URZ ;  /* 0x00000005040472a5 */ /* 0x000fe2000f8e003f */
[----:B------:R-:W-:Y:S01]  /*8470*/  PRMT R0, RZ, 0x7610, R0 ;  /* 0x00007610ff007816 */ /* 0x000fe20000000000 */
[----:B------:R-:W-:Y:S02]  /*8480*/  IMAD.MOV.U32 R153, RZ, RZ, -0x1 ;  /* 0xffffffffff997424 */ /* 0x000fe400078e00ff */
[----:B------:R-:W-:Y:S02]  /*8490*/  IMAD.MOV.U32 R23, RZ, RZ, -0x1 ;  /* 0xffffffffff177424 */ /* 0x000fe400078e00ff */
[----:B0-----:R-:W-:-:S04]  /*84a0*/  IMAD.WIDE.U32 R16, R3, UR4, R16 ;  /* 0x0000000403107c25 */ /* 0x001fc8000f8e0010 */
[----:B------:R-:W-:Y:S01]  /*84b0*/  IMAD R3, R3, UR5, RZ ;  /* 0x0000000503037c24 */ /* 0x000fe2000f8e02ff */
[----:B------:R-:W-:Y:S02]  /*84c0*/  ULDC.64 UR4, c[0x0][0x650] ;  /* 0x0001940000047ab9 */ /* 0x000fe40000000a00 */
[----:B------:R-:W-:Y:S01]  /*84d0*/  ISETP.GE.U32.AND P0, PT, R16, UR4, PT ;  /* 0x0000000410007c0c */ /* 0x000fe2000bf06070 */
[----:B------:R-:W-:-:S05]  /*84e0*/  IMAD.IADD R17, R17, 0x1, R3 ;  /* 0x0000000111117824 */ /* 0x000fca00078e0203 */
[----:B------:R-:W-:-:S13]  /*84f0*/  ISETP.GE.U32.AND.EX P0, PT, R17, UR5, PT, P0 ;  /* 0x0000000511007c0c */ /* 0x000fda000bf06100 */
[----:B------:R-:W-:Y:S05]  /*8500*/  @P0 BRA `(.L_x_287) ;  /* 0x0000000400640947 */ /* 0x000fea0003800000 */
[----:B------:R-:W0:Y:S01]  /*8510*/  S2R R12, SR_CTAID.X ;  /* 0x00000000000c7919 */ /* 0x000e220000002500 */
[----:B---3--:R-:W3:Y:S01]  /*8520*/  LDC.64 R10, c[0x0][0x628] ;  /* 0x00018a00ff0a7b82 */ /* 0x008ee20000000a00 */
[----:B------:R-:W-:Y:S01]  /*8530*/  ULDC UR4, c[0x0][0x150] ;  /* 0x0000540000047ab9 */ /* 0x000fe20000000800 */
[----:B-12-4-:R-:W-:Y:S01]  /*8540*/  IMAD.MOV.U32 R8, RZ, RZ, R16 ;  /* 0x000000ffff087224 */ /* 0x016fe200078e0010 */
[----:B------:R-:W1:Y:S01]  /*8550*/  S2R R24, SR_CTAID.Y ;  /* 0x0000000000187919 */ /* 0x000e620000002600 */
[----:B------:R-:W-:-:S04]  /*8560*/  IMAD.MOV.U32 R9, RZ, RZ, R17 ;  /* 0x000000ffff097224 */ /* 0x000fc800078e0011 */
[----:B------:R-:W2:Y:S08]  /*8570*/  LDC R21, c[0x0][0x144] ;  /* 0x00005100ff157b82 */ /* 0x000eb00000000800 */
[----:B------:R-:W4:Y:S08]  /*8580*/  LDC R0, c[0x0][0x630] ;  /* 0x00018c00ff007b82 */ /* 0x000f300000000800 */
[----:B------:R-:W1:Y:S01]  /*8590*/  LDC.64 R14, c[0x0][0x620] ;  /* 0x00018800ff0e7b82 */ /* 0x000e620000000a00 */
[----:B---3--:R-:W-:-:S04]  /*85a0*/  ISETP.NE.U32.AND P0, PT, R10, RZ, PT ;  /* 0x000000ff0a00720c */ /* 0x008fc80003f05070 */
[----:B------:R-:W-:Y:S02]  /*85b0*/  ISETP.NE.AND.EX P0, PT, R11, RZ, PT, P0 ;  /* 0x000000ff0b00720c */ /* 0x000fe40003f05300 */
[----:B0-----:R-:W-:-:S05]  /*85c0*/  I2FP.F32.U32 R3, R12 ;  /* 0x0000000c00037245 */ /* 0x001fca0000201000 */
[----:B------:R-:W-:-:S04]  /*85d0*/  FMUL R3, R3, UR4 ;  /* 0x0000000403037c20 */ /* 0x000fc80008400000 */
[----:B------:R0:W3:Y:S02]  /*85e0*/  F2I.U32.TRUNC.NTZ R20, R3 ;  /* 0x0000000300147305 */ /* 0x0000e4000020f000 */
[----:B--2-4-:R-:W-:Y:S05]  /*85f0*/  @!P0 BRA `(.L_x_288) ;  /* 0x0000000000288947 */ /* 0x014fea0003800000 */
[----:B0-----:R-:W0:Y:S02]  /*8600*/  LDC R3, c[0x0][0x634] ;  /* 0x00018d00ff037b82 */ /* 0x001e240000000800 */
        /* <DEDUP_REMOVED lines=9> */
.L_x_288:
[----:B------:R-:W2:Y:S01]  /*86a0*/  LDC.64 R28, c[0x0][0x640] ;  /* 0x00019000ff1c7b82 */ /* 0x000ea20000000a00 */
[-CC-:B------:R-:W-:Y:S01]  /*86b0*/  SHF.R.U64 R23, R8, R0.reuse, R9.reuse ;  /* 0x0000000008177219 */ /* 0x180fe20000001209 */
[----:B---3--:R-:W-:Y:S01]  /*86c0*/  IMAD.MOV R20, RZ, RZ, -R20 ;  /* 0x000000ffff147224 */ /* 0x008fe200078e0a14 */
[----:B------:R-:W-:Y:S01]  /*86d0*/  SHF.R.U32.HI R0, RZ, R0, R9 ;  /* 0x00000000ff007219 */ /* 0x000fe20000011609 */
[----:B------:R-:W-:Y:S01]  /*86e0*/  ULDC UR4, c[0x0][0x154] ;  /* 0x0000550000047ab9 */ /* 0x000fe20000000800 */
[----:B0-----:R-:W-:Y:S01]  /*86f0*/  IADD3 R3, P0, RZ, -R23, RZ ;  /* 0x80000017ff037210 */ /* 0x001fe20007f1e0ff */
[----:B------:R-:W-:Y:S02]  /*8700*/  IMAD R21, R21, R20, R12 ;  /* 0x0000001415157224 */ /* 0x000fe400078e020c */
[----:B------:R-:W0:Y:S01]  /*8710*/  LDC R6, c[0x0][0x618] ;  /* 0x00018600ff067b82 */ /* 0x000e220000000800 */
[----:B------:R-:W-:Y:S02]  /*8720*/  IMAD.MOV.U32 R7, RZ, RZ, 0x1 ;  /* 0x00000001ff077424 */ /* 0x000fe400078e00ff */
[----:B------:R-:W-:-:S04]  /*8730*/  IMAD.X R5, RZ, RZ, ~R0, P0 ;  /* 0x000000ffff057224 */ /* 0x000fc800000e0e00 */
[-C--:B-1----:R-:W-:Y:S01]  /*8740*/  IMAD R0, R5, R14.reuse, RZ ;  /* 0x0000000e05007224 */ /* 0x082fe200078e02ff */
[----:B------:R-:W1:Y:S01]  /*8750*/  LDC R8, c[0x0][0x608] ;  /* 0x00018200ff087b82 */ /* 0x000e620000000800 */
[----:B------:R-:W-:-:S04]  /*8760*/  IMAD.WIDE.U32 R4, R3, R14, R16 ;  /* 0x0000000e03047225 */ /* 0x000fc800078e0010 */
[----:B------:R-:W-:Y:S01]  /*8770*/  IMAD R3, R3, R15, R0 ;  /* 0x0000000f03037224 */ /* 0x000fe200078e0200 */
[----:B------:R-:W-:Y:S02]  /*8780*/  I2FP.F32.U32 R0, R24 ;  /* 0x0000001800007245 */ /* 0x000fe40000201000 */
[----:B------:R-:W3:Y:S01]  /*8790*/  LDC R26, c[0x0][0x658] ;  /* 0x00019600ff1a7b82 */ /* 0x000ee20000000800 */
[----:B------:R-:W-:Y:S01]  /*87a0*/  IMAD.IADD R3, R5, 0x1, R3 ;  /* 0x0000000105037824 */ /* 0x000fe200078e0203 */
[----:B--2---:R-:W-:Y:S01]  /*87b0*/  ISETP.NE.U32.AND P0, PT, R28, RZ, PT ;  /* 0x000000ff1c00720c */ /* 0x004fe20003f05070 */
[----:B------:R-:W-:Y:S01]  /*87c0*/  FMUL R0, R0, UR4 ;  /* 0x0000000400007c20 */ /* 0x000fe20008400000 */
[----:B------:R-:W-:Y:S02]  /*87d0*/  IMAD.MOV.U32 R5, RZ, RZ, -0x1 ;  /* 0xffffffffff057424 */ /* 0x000fe400078e00ff */
[----:B------:R-:W-:Y:S01]  /*87e0*/  ISETP.NE.AND.EX P0, PT, R29, RZ, PT, P0 ;  /* 0x000000ff1d00720c */ /* 0x000fe20003f05300 */
[----:B------:R2:W4:Y:S01]  /*87f0*/  F2I.U32.TRUNC.NTZ R13, R0 ;  /* 0x00000000000d7305 */ /* 0x000522000020f000 */
[----:B------:R-:W2:Y:S01]  /*8800*/  LDC R15, c[0x0][0x148] ;  /* 0x00005200ff0f7b82 */ /* 0x000ea20000000800 */
[----:B0-----:R-:W-:-:S02]  /*8810*/  SHF.R.U64 R12, R4, R6, R3 ;  /* 0x00000006040c7219 */ /* 0x001fc40000001203 */
[----:B------:R-:W-:-:S05]  /*8820*/  SHF.R.U32.HI R3, RZ, R6, R3 ;  /* 0x00000006ff037219 */ /* 0x000fca0000011603 */
[----:B------:R-:W0:Y:S01]  /*8830*/  LDC R20, c[0x0][0x600] ;  /* 0x00018000ff147b82 */ /* 0x000e220000000800 */
[-CC-:B-1----:R-:W-:Y:S02]  /*8840*/  SHF.R.U64 R10, R12, R8.reuse, R3.reuse ;  /* 0x000000080c0a7219 */ /* 0x182fe40000001203 */
[----:B------:R-:W-:-:S05]  /*8850*/  SHF.R.U32.HI R3, RZ, R8, R3 ;  /* 0x00000008ff037219 */ /* 0x000fca0000011603 */
[----:B------:R-:W1:Y:S01]  /*8860*/  LDC R27, c[0x0][0x648] ;  /* 0x00019200ff1b7b82 */ /* 0x000e620000000800 */
[-C--:B---3--:R-:W-:Y:S02]  /*8870*/  SHF.L.U32 R4, R5, R26.reuse, RZ ;  /* 0x0000001a05047219 */ /* 0x088fe400000006ff */
[--C-:B------:R-:W-:Y:S02]  /*8880*/  SHF.R.U64 R14, R10, R26, R3.reuse ;  /* 0x0000001a0a0e7219 */ /* 0x100fe40000001203 */
[----:B------:R-:W-:Y:S02]  /*8890*/  LOP3.LUT R25, RZ, R4, RZ, 0x33, !PT ;  /* 0x00000004ff197212 */ /* 0x000fe400078e33ff */
[-C--:B------:R-:W-:Y:S01]  /*88a0*/  SHF.R.U32.HI R5, RZ, R26.reuse, R3 ;  /* 0x0000001aff057219 */ /* 0x080fe20000011603 */
[----:B------:R-:W3:Y:S01]  /*88b0*/  LDC R30, c[0x0][0x638] ;  /* 0x00018e00ff1e7b82 */ /* 0x000ee20000000800 */
[----:B------:R-:W-:Y:S01]  /*88c0*/  SHF.L.U32 R154, R7, R26, RZ ;  /* 0x0000001a079a7219 */ /* 0x000fe200000006ff */
[----:B------:R-:W-:-:S06]  /*88d0*/  IMAD.MOV.U32 R4, RZ, RZ, R14 ;  /* 0x000000ffff047224 */ /* 0x000fcc00078e000e */
[----:B------:R-:W0:Y:S01]  /*88e0*/  LDC R31, c[0x0][0x610] ;  /* 0x00018400ff1f7b82 */ /* 0x000e220000000800 */
[----:B----4-:R-:W-:Y:S05]  /*88f0*/  @!P0 BRA `(.L_x_289) ;  /* 0x0000000000288947 */ /* 0x010fea0003800000 */
        /* <DEDUP_REMOVED lines=10> */
.L_x_289:
[----:B------:R-:W-:Y:S01]  /*89a0*/  ISETP.NE.AND P0, PT, R2, 0x1, PT ;  /* 0x000000010200780c */ /* 0x000fe20003f05270 */
[----:B0-----:R-:W-:Y:S01]  /*89b0*/  VIADD R7, R20, 0xffffffff ;  /* 0xffffffff14077836 */ /* 0x001fe20000000000 */
[----:B-12---:R-:W-:Y:S01]  /*89c0*/  SHF.R.U64 R0, R4, R27, R5 ;  /* 0x0000001b04007219 */ /* 0x006fe20000001205 */
[----:B------:R-:W-:Y:S01]  /*89d0*/  IMAD.MOV R13, RZ, RZ, -R13 ;  /* 0x000000ffff0d7224 */ /* 0x000fe200078e0a0d */
[----:B------:R-:W-:Y:S01]  /*89e0*/  LOP3.LUT R5, R10, R25, RZ, 0xc0, !PT ;  /* 0x000000190a057212 */ /* 0x000fe200078ec0ff */
[----:B------:R-:W-:Y:S02]  /*89f0*/  IMAD.MOV.U32 R4, RZ, RZ, 0x1 ;  /* 0x00000001ff047424 */ /* 0x000fe400078e00ff */
[----:B------:R-:W-:Y:S02]  /*8a00*/  IMAD.MOV R3, RZ, RZ, -R0 ;  /* 0x000000ffff037224 */ /* 0x000fe400078e0a00 */
[----:B------:R-:W-:Y:S01]  /*8a10*/  IMAD R154, R154, R0, R5 ;  /* 0x000000009a9a7224 */ /* 0x000fe200078e0205 */
[----:B------:R-:W-:Y:S01]  /*8a20*/  LOP3.LUT R5, R12, R7, RZ, 0xc0, !PT ;  /* 0x000000070c057212 */ /* 0x000fe200078ec0ff */
[----:B---3--:R-:W-:-:S02]  /*8a30*/  IMAD R0, R3, R30, R14 ;  /* 0x0000001e03007224 */ /* 0x008fc400078e020e */
[----:B------:R-:W-:Y:S02]  /*8a40*/  @P0 IMAD R21, R15, R13, R24 ;  /* 0x0000000d0f150224 */ /* 0x000fe400078e0218 */
[----:B------:R-:W-:Y:S01]  /*8a50*/  IMAD R3, R0, R20, R5 ;  /* 0x0000001400037224 */ /* 0x000fe200078e0205 */
[----:B------:R-:W-:Y:S01]  /*8a60*/  PRMT R0, R4, 0x7610, R0 ;  /* 0x0000761004007816 */ /* 0x000fe20000000000 */
[----:B------:R-:W-:-:S05]  /*8a70*/  IMAD R154, R154, R31, R21 ;  /* 0x0000001f9a9a7224 */ /* 0x000fca00078e0215 */
[----:B------:R-:W-:Y:S02]  /*8a80*/  SEL R153, R3, R154, !P0 ;  /* 0x0000009a03997207 */ /* 0x000fe40004000000 */
[----:B------:R-:W-:-:S07]  /*8a90*/  SEL R154, R154, R3, !P0 ;  /* 0x000000039a9a7207 */ /* 0x000fce0004000000 */
.L_x_287:
[----:B------:R-:W-:-:S13]  /*8aa0*/  LOP3.LUT P0, RZ, R0, 0xff, RZ, 0xc0, !PT ;  /* 0x000000ff00ff7812 */ /* 0x000fda000780c0ff */
[----:B------:R-:W-:Y:S05]  /*8ab0*/  @P0 BRA `(.L_x_290) ;  /* 0xffffff8400d80947 */ /* 0x000fea000383ffff */
[----:B------:R-:W-:Y:S05]  /*8ac0*/  EXIT ;  /* 0x000000000000794d */ /* 0x000fea0003800000 */
.L_x_7:
        /* <DEDUP_REMOVED lines=26> */
.L_x_292:
[----:B------:R-:W0:Y:S01]  /*8c70*/  LDC.64 R28, c[0x0][0x640] ;  /* 0x00019000ff1c7b82 */ /* 0x000e220000000a00 */
[-CC-:B------:R-:W-:Y:S01]  /*8c80*/  SHF.R.U64 R22, R12, R6.reuse, R13.reuse ;  /* 0x000000060c167219 */ /* 0x180fe2000000120d */
[----:B------:R-:W-:Y:S01]  /*8c90*/  IMAD.MOV.U32 R30, RZ, RZ, 0x1 ;  /* 0x00000001ff1e7424 */ /* 0x000fe200078e00ff */
[----:B------:R-:W-:Y:S02]  /*8ca0*/  SHF.R.U32.HI R6, RZ, R6, R13 ;  /* 0x00000006ff067219 */ /* 0x000fe4000001160d */
        /* <DEDUP_REMOVED lines=8> */
[----:B------:R-:W-:Y:S01]  /*8d30*/  IMAD.IADD R9, R9, 0x1, R11 ;  /* 0x0000000109097824 */ /* 0x000fe200078e020b */
[----:B0-----:R-:W-:-:S04]  /*8d40*/  ISETP.NE.U32.AND P0, PT, R28, RZ, PT ;  /* 0x000000ff1c00720c */ /* 0x001fc80003f05070 */
[----:B------:R-:W-:Y:S02]  /*8d50*/  ISETP.NE.AND.EX P0, PT, R29, RZ, PT, P0 ;  /* 0x000000ff1d00720c */ /* 0x000fe40003f05300 */
[----:B------:R-:W0:Y:S01]  /*8d60*/  LDC R20, c[0x0][0x600] ;  /* 0x00018000ff147b82 */ /* 0x000e220000000800 */
[-CC-:B-1----:R-:W-:Y:S01]  /*8d70*/  SHF.R.U64 R14, R8, R10.reuse, R9.reuse ;  /* 0x0000000a080e7219 */ /* 0x182fe20000001209 */
[----:B------:R-:W-:Y:S01]  /*8d80*/  IMAD.MOV.U32 R8, RZ, RZ, -0x1 ;  /* 0xffffffffff087424 */ /* 0x000fe200078e00ff */
[----:B------:R-:W-:-:S05]  /*8d90*/  SHF.R.U32.HI R9, RZ, R10, R9 ;  /* 0x0000000aff097219 */ /* 0x000fca0000011609 */
[----:B------:R-:W1:Y:S01]  /*8da0*/  LDC R24, c[0x0][0x648] ;  /* 0x00019200ff187b82 */ /* 0x000e620000000800 */
[-CC-:B--2---:R-:W-:Y:S02]  /*8db0*/  SHF.R.U64 R23, R14, R12.reuse, R9.reuse ;  /* 0x0000000c0e177219 */ /* 0x184fe40000001209 */
[----:B------:R-:W-:-:S05]  /*8dc0*/  SHF.R.U32.HI R6, RZ, R12, R9 ;  /* 0x0000000cff067219 */ /* 0x000fca0000011609 */
[----:B------:R-:W2:Y:S01]  /*8dd0*/  LDC R26, c[0x0][0x638] ;  /* 0x00018e00ff1a7b82 */ /* 0x000ea20000000800 */
[-C--:B---3--:R-:W-:Y:S02]  /*8de0*/  SHF.L.U32 R8, R8, R27.reuse, RZ ;  /* 0x0000001b08087219 */ /* 0x088fe400000006ff */
[-CC-:B------:R-:W-:Y:S02]  /*8df0*/  SHF.R.U64 R25, R23, R27.reuse, R6.reuse ;  /* 0x0000001b17197219 */ /* 0x180fe40000001206 */
[----:B------:R-:W-:Y:S02]  /*8e00*/  LOP3.LUT R32, RZ, R8, RZ, 0x33, !PT ;  /* 0x00000008ff207212 */ /* 0x000fe400078e33ff */
[----:B------:R-:W-:Y:S01]  /*8e10*/  SHF.R.U32.HI R9, RZ, R27, R6 ;  /* 0x0000001bff097219 */ /* 0x000fe20000011606 */
[----:B------:R-:W3:Y:S01]  /*8e20*/  LDC R31, c[0x0][0x610] ;  /* 0x00018400ff1f7b82 */ /* 0x000ee20000000800 */
[----:B------:R-:W-:Y:S01]  /*8e30*/  IMAD.MOV.U32 R8, RZ, RZ, R25 ;  /* 0x000000ffff087224 */ /* 0x000fe200078e0019 */
[----:B------:R-:W-:Y:S06]  /*8e40*/  @!P0 BRA `(.L_x_293) ;  /* 0x0000000000288947 */ /* 0x000fec0003800000 */
        /* <DEDUP_REMOVED lines=10> */
.L_x_293:
[----:B------:R-:W-:Y:S01]  /*8ef0*/  ISETP.NE.AND P0, PT, R2, 0x1, PT ;  /* 0x000000010200780c */ /* 0x000fe20003f05270 */
[----:B------:R-:W-:Y:S01]  /*8f00*/  IMAD.MOV.U32 R13, RZ, RZ, R22 ;  /* 0x000000ffff0d7224 */ /* 0x000fe200078e0016 */
[----:B-1----:R-:W-:Y:S01]  /*8f10*/  SHF.R.U64 R6, R8, R24, R9 ;  /* 0x0000001808067219 */ /* 0x002fe20000001209 */
[----:B0-----:R-:W-:Y:S01]  /*8f20*/  VIADD R9, R20, 0xffffffff ;  /* 0xffffffff14097836 */ /* 0x001fe20000000000 */
[----:B------:R-:W-:Y:S02]  /*8f30*/  SHF.L.U32 R30, R30, R27, RZ ;  /* 0x0000001b1e1e7219 */ /* 0x000fe400000006ff */
[----:B------:R-:W-:Y:S01]  /*8f40*/  LOP3.LUT R5, R23, R32, RZ, 0xc0, !PT ;  /* 0x0000002017057212 */ /* 0x000fe200078ec0ff */
[----:B------:R-:W-:-:S04]  /*8f50*/  IMAD.MOV R8, RZ, RZ, -R6 ;  /* 0x000000ffff087224 */ /* 0x000fc800078e0a06 */
[----:B------:R-:W-:Y:S01]  /*8f60*/  IMAD R6, R30, R6, R5 ;  /* 0x000000061e067224 */ /* 0x000fe200078e0205 */
[----:B------:R-:W-:Y:S01]  /*8f70*/  LOP3.LUT R5, R14, R9, RZ, 0xc0, !PT ;  /* 0x000000090e057212 */ /* 0x000fe200078ec0ff */
[----:B------:R-:W-:Y:S02]  /*8f80*/  @P0 IMAD R3, R7, R21, R4 ;  /* 0x0000001507030224 */ /* 0x000fe400078e0204 */
[----:B--2---:R-:W-:Y:S02]  /*8f90*/  IMAD R4, R8, R26, R25 ;  /* 0x0000001a08047224 */ /* 0x004fe400078e0219 */
[----:B---3--:R-:W-:Y:S02]  /*8fa0*/  IMAD R3, R6, R31, R3 ;  /* 0x0000001f06037224 */ /* 0x008fe400078e0203 */
[----:B------:R-:W-:Y:S02]  /*8fb0*/  IMAD R4, R4, R20, R5 ;  /* 0x0000001404047224 */ /* 0x000fe400078e0205 */
[----:B------:R-:W-:-:S03]  /*8fc0*/  IMAD.MOV.U32 R6, RZ, RZ, 0x1 ;  /* 0x00000001ff067424 */ /* 0x000fc600078e00ff */
[----:B------:R-:W-:Y:S02]  /*8fd0*/  SEL R20, R4, R3, !P0 ;  /* 0x0000000304147207 */ /* 0x000fe40004000000 */
[----:B------:R-:W-:-:S07]  /*8fe0*/  SEL R12, R3, R4, !P0 ;  /* 0x00000004030c7207 */ /* 0x000fce0004000000 */
.L_x_291:
[----:B------:R-:W-:-:S08]  /*8ff0*/  NOP ;  /* 0x0000000000007918 */ /* 0x000fd00000000000 */
[----:B------:R-:W0:-:S00]  /*9000*/  USETMAXREG.DEALLOC.CTAPOOL 0x28 ;  /* 0x00000028000079c8 */ /* 0x000e0000080e0500 */
[----:B0-----:R-:W-:-:S13]  /*9010*/  ISETP.NE.AND P0, PT, R0, RZ, PT ;  /* 0x000000ff0000720c */ /* 0x001fda0003f05270 */
[----:B------:R-:W-:Y:S05]  /*9020*/  @P0 EXIT ;  /* 0x000000000000094d */ /* 0x000fea0003800000 */
[----:B------:R-:W-:Y:S01]  /*9030*/  LOP3.LUT P0, RZ, R6, 0xff, RZ, 0xc0, !PT ;  /* 0x000000ff06ff7812 */ /* 0x000fe2000780c0ff */
[----:B------:R-:W-:Y:S02]  /*9040*/  IMAD.MOV.U32 R10, RZ, RZ, 0x1 ;  /* 0x00000001ff0a7424 */ /* 0x000fe400078e00ff */
[----:B------:R-:W-:-:S10]  /*9050*/  IMAD.MOV.U32 R9, RZ, RZ, RZ ;  /* 0x000000ffff097224 */ /* 0x000fd400078e00ff */
[----:B------:R-:W-:Y:S05]  /*9060*/  @!P0 BRA `(.L_x_294) ;  /* 0x0000000c00988947 */ /* 0x000fea0003800000 */
[----:B------:R-:W0:Y:S01]  /*9070*/  LDC R0, c[0x0][0x28c] ;  /* 0x0000a300ff007b82 */ /* 0x000e220000000800 */
[----:B------:R-:W-:Y:S01]  /*9080*/  ULDC UR5, c[0x0][0x658] ;  /* 0x0001960000057ab9 */ /* 0x000fe20000000800 */
[----:B------:R-:W-:Y:S01]  /*9090*/  UMOV UR11, 0xffffffff ;  /* 0xffffffff000b7882 */ /* 0x000fe20000000000 */
[----:B------:R-:W-:Y:S01]  /*90a0*/  UMOV UR17, 0x1 ;  /* 0x0000000100117882 */ /* 0x000fe20000000000 */
[----:B------:R-:W-:Y:S01]  /*90b0*/  USHF.L.U32 UR11, UR11, UR5, URZ ;  /* 0x000000050b0b7299 */ /* 0x000fe2000800063f */
[----:B------:R-:W-:Y:S01]  /*90c0*/  BSSY B0, `(.L_x_294) ;  /* 0x00000e0000007945 */ /* 0x000fe20003800000 */
[----:B------:R-:W-:Y:S01]  /*90d0*/  ULDC UR9, c[0x0][0xc] ;  /* 0x0000030000097ab9 */ /* 0x000fe20000000800 */
[----:B------:R-:W-:Y:S01]  /*90e0*/  ULDC UR16, c[0x0][0x10] ;  /* 0x0000040000107ab9 */ /* 0x000fe20000000800 */
[----:B------:R-:W1:Y:S01]  /*90f0*/  S2UR UR8, SR_CgaCtaId ;  /* 0x00000000000879c3 */ /* 0x000e620000008800 */
[----:B------:R-:W-:Y:S01]  /*9100*/  ULOP3.LUT UR13, URZ, UR11, URZ, 0x33, !UPT ;  /* 0x0000000b3f0d7292 */ /* 0x000fe2000f8e333f */
[----:B------:R-:W-:Y:S01]  /*9110*/  LOP3.LUT R11, R19, 0x2, RZ, 0xfc, !PT ;  /* 0x00000002130b7812 */ /* 0x000fe200078efcff */
[----:B------:R-:W-:Y:S01]  /*9120*/  IMAD.MOV.U32 R10, RZ, RZ, 0x1 ;  /* 0x00000001ff0a7424 */ /* 0x000fe200078e00ff */
[----:B------:R-:W-:Y:S01]  /*9130*/  ULDC UR4, c[0x0][0x600] ;  /* 0x0001800000047ab9 */ /* 0x000fe20000000800 */
[----:B------:R-:W-:Y:S01]  /*9140*/  IMAD.MOV.U32 R9, RZ, RZ, RZ ;  /* 0x000000ffff097224 */ /* 0x000fe200078e00ff */
[----:B------:R-:W-:Y:S01]  /*9150*/  UMOV UR19, 0x11 ;  /* 0x0000001100137882 */ /* 0x000fe20000000000 */
[----:B------:R-:W-:-:S02]  /*9160*/  UIADD3 UR4, UR4, -0x1, URZ ;  /* 0xffffffff04047890 */ /* 0x000fc4000fffe03f */
[----:B------:R-:W-:Y:S01]  /*9170*/  USHF.L.U32 UR5, UR17, UR5, URZ ;  /* 0x0000000511057299 */ /* 0x000fe2000800063f */
[----:B------:R-:W-:Y:S01]  /*9180*/  ULDC.64 UR28, c[0x0][0x198] ;  /* 0x00006600001c7ab9 */ /* 0x000fe20000000a00 */
[----:B0-----:R-:W-:-:S05]  /*9190*/  VIADD R0, R0, 0x1f ;  /* 0x0000001f00007836 */ /* 0x001fca0000000000 */
[----:B------:R-:W-:Y:S01]  /*91a0*/  SHF.R.S32.HI R3, RZ, 0x1f, R0 ;  /* 0x0000001fff037819 */ /* 0x000fe20000011400 */
[----:B-1----:R-:W-:-:S03]  /*91b0*/  USHF.R.U32.HI UR27, URZ, 0x2, UR8 ;  /* 0x000000023f1b7899 */ /* 0x002fc60008011608 */
[----:B------:R-:W-:Y:S01]  /*91c0*/  LEA.HI R3, R3, R0, RZ, 0x5 ;  /* 0x0000000003037211 */ /* 0x000fe200078f28ff */
[----:B------:R-:W-:Y:S01]  /*91d0*/  ULOP3.LUT UR10, UR8, 0x3, URZ, 0xc0, !UPT ;  /* 0x00000003080a7892 */ /* 0x000fe2000f8ec03f */
[----:B------:R-:W-:Y:S01]  /*91e0*/  IMAD.MOV.U32 R0, RZ, RZ, 0x1 ;  /* 0x00000001ff007424 */ /* 0x000fe200078e00ff */
[----:B------:R-:W-:Y:S01]  /*91f0*/  USHF.L.U32 UR6, UR8, 0x6, URZ ;  /* 0x0000000608067899 */ /* 0x000fe2000800063f */
[--C-:B------:R-:W-:Y:S01]  /*9200*/  SHF.R.S32.HI R8, RZ, 0x5, R3.reuse ;  /* 0x00000005ff087819 */ /* 0x100fe20000011403 */
[----:B------:R-:W-:Y:S02]  /*9210*/  USHF.L.U32 UR7, UR8, 0xb, URZ ;  /* 0x0000000b08077899 */ /* 0x000fe4000800063f */
[----:B------:R-:W-:Y:S01]  /*9220*/  ULOP3.LUT UR8, UR8, 0xfffffffc, URZ, 0xc0, !UPT ;  /* 0xfffffffc08087892 */ /* 0x000fe2000f8ec03f */
[----:B------:R-:W-:Y:S01]  /*9230*/  PRMT R3, R0, 0x7610, R3 ;  /* 0x0000761000037816 */ /* 0x000fe20000000003 */
[----:B------:R-:W-:Y:S01]  /*9240*/  UISETP.GT.U32.AND UP0, UPT, UR10, 0xffff, UPT ;  /* 0x0000ffff0a00788c */ /* 0x000fe2000bf04070 */
[----:B------:R-:W-:Y:S01]  /*9250*/  VIADD R0, R8, 0x1 ;  /* 0x0000000108007836 */ /* 0x000fe20000000000 */
[----:B------:R-:W-:-:S02]  /*9260*/  ULOP3.LUT UR12, UR8, 0x1, URZ, 0xfc, !UPT ;  /* 0x00000001080c7892 */ /* 0x000fc4000f8efc3f */
[----:B------:R-:W-:Y:S02]  /*9270*/  ULOP3.LUT UR14, UR8, 0x2, URZ, 0xfc, !UPT ;  /* 0x00000002080e7892 */ /* 0x000fe4000f8efc3f */
[----:B------:R-:W-:Y:S02]  /*9280*/  USHF.L.U32 UR11, UR17, UR8, URZ ;  /* 0x00000008110b7299 */ /* 0x000fe4000800063f */
[----:B------:R-:W-:Y:S02]  /*9290*/  ULOP3.LUT UR15, UR8, 0x3, URZ, 0xfc, !UPT ;  /* 0x00000003080f7892 */ /* 0x000fe4000f8efc3f */
[----:B------:R-:W-:Y:S02]  /*92a0*/  UIMAD.WIDE.U32 UR8, UR9, UR16, URZ ;  /* 0x00000010090872a5 */ /* 0x000fe4000f8e003f */
[----:B------:R-:W-:Y:S02]  /*92b0*/  USHF.L.U32 UR12, UR17, UR12, URZ ;  /* 0x0000000c110c7299 */ /* 0x000fe4000800063f */
[----:B------:R-:W-:-:S02]  /*92c0*/  USHF.L.U32 UR14, UR17, UR14, URZ ;  /* 0x0000000e110e7299 */ /* 0x000fc4000800063f */
[----:B------:R-:W-:Y:S01]  /*92d0*/  USEL UR10, UR10, 0xffff, !UP0 ;  /* 0x0000ffff0a0a7887 */ /* 0x000fe2000c000000 */
[----:B------:R-:W-:Y:S01]  /*92e0*/  ULDC UR16, c[0x0][0x14] ;  /* 0x0000050000107ab9 */ /* 0x000fe20000000800 */
[----:B------:R-:W-:Y:S02]  /*92f0*/  USHF.L.U32 UR15, UR17, UR15, URZ ;  /* 0x0000000f110f7299 */ /* 0x000fe4000800063f */
[----:B------:R-:W-:Y:S02]  /*9300*/  UIMAD.WIDE.U32 UR22, UR8, UR16, URZ ;  /* 0x00000010081672a5 */ /* 0x000fe4000f8e003f */
[----:B------:R-:W-:Y:S02]  /*9310*/  UIMAD UR21, UR9, UR16, URZ ;  /* 0x00000010091572a4 */ /* 0x000fe4000f8e023f */
[----:B------:R-:W-:Y:S02]  /*9320*/  ULOP3.LUT UR11, UR14, UR11, UR12, 0xfe, !UPT ;  /* 0x0000000b0e0b7292 */ /* 0x000fe4000f8efe0c */
[----:B------:R-:W-:-:S02]  /*9330*/  ULOP3.LUT UR10, UR10, 0xffff, URZ, 0xc0, !UPT ;  /* 0x0000ffff0a0a7892 */ /* 0x000fc4000f8ec03f */
[----:B------:R-:W-:Y:S02]  /*9340*/  ULOP3.LUT UR6, UR6, 0xc0, URZ, 0xc0, !UPT ;  /* 0x000000c006067892 */ /* 0x000fe4000f8ec03f */
[----:B------:R-:W-:Y:S02]  /*9350*/  ULOP3.LUT UR7, UR7, 0x1800, URZ, 0xc0, !UPT ;  /* 0x0000180007077892 */ /* 0x000fe4000f8ec03f */
[----:B------:R-:W-:Y:S02]  /*9360*/  UIADD3 UR21, UR23, UR21, URZ ;  /* 0x0000001517157290 */ /* 0x000fe4000fffe03f */
[----:B------:R-:W-:Y:S02]  /*9370*/  ULOP3.LUT UR18, UR11, UR15, URZ, 0xfc, !UPT ;  /* 0x0000000f0b127292 */ /* 0x000fe4000f8efc3f */
[----:B------:R-:W-:-:S12]  /*9380*/  USHF.L.U32 UR19, UR19, UR10, URZ ;  /* 0x0000000a13137299 */ /* 0x000fd8000800063f */
.L_x_305:
[----:B------:R-:W-:-:S03]  /*9390*/  UMOV UR8, 0xffffffff ;  /* 0xffffffff00087882 */ /* 0x000fc60000000000 */
[----:B------:R-:W-:Y:S05]  /*93a0*/  BRA.DIV UR8, `(.L_x_295) ;  /* 0x0000000e08b07947 */ /* 0x000fea000b800000 */
[----:B------:R-:W-:-:S13]  /*93b0*/  ELECT P6, URZ, PT ;  /* 0x00000000003f782f */ /* 0x000fda00038c0000 */
.L_x_316:
[----:B------:R-:W0:Y:S01]  /*93c0*/  LDC R4, c[0x0][0x28c] ;  /* 0x0000a300ff047b82 */ /* 0x000e220000000800 */
[----:B------:R-:W-:Y:S01]  /*93d0*/  BSSY B1, `(.L_x_296) ;  /* 0x000003c000017945 */ /* 0x000fe20003800000 */
[----:B0-----:R-:W-:-:S13]  /*93e0*/  ISETP.LT.OR P6, PT, R4, 0x1, !P6 ;  /* 0x000000010400780c */ /* 0x001fda00077c1670 */
[----:B------:R-:W-:Y:S05]  /*93f0*/  @P6 BRA `(.L_x_297) ;  /* 0x0000000000e46947 */ /* 0x000fea0003800000 */
[----:B------:R-:W-:Y:S01]  /*9400*/  LEA R12, R12, UR27, 0x1 ;  /* 0x0000001b0c0c7c11 */ /* 0x000fe2000f8e08ff */
[----:B------:R-:W-:Y:S01]  /*9410*/  IMAD.MOV.U32 R15, RZ, RZ, RZ ;  /* 0x000000ffff0f7224 */ /* 0x000fe200078e00ff */
[----:B------:R-:W-:Y:S01]  /*9420*/  LEA R20, R20, UR6, 0x8 ;  /* 0x0000000614147c11 */ /* 0x000fe2000f8e40ff */
[----:B------:R-:W-:Y:S02]  /*9430*/  IMAD.MOV.U32 R4, RZ, RZ, R0 ;  /* 0x000000ffff047224 */ /* 0x000fe400078e0000 */
[----:B------:R-:W-:Y:S02]  /*9440*/  IMAD.MOV.U32 R5, RZ, RZ, R10 ;  /* 0x000000ffff057224 */ /* 0x000fe400078e000a */
[----:B------:R-:W-:Y:S02]  /*9450*/  IMAD.MOV.U32 R6, RZ, RZ, R9 ;  /* 0x000000ffff067224 */ /* 0x000fe400078e0009 */
[----:B------:R-:W-:-:S07]  /*9460*/  IMAD.SHL.U32 R14, R12, 0x40, RZ ;  /* 0x000000400c0e7824 */ /* 0x000fce00078e00ff */
.L_x_300:
[----:B------:R-:W0:Y:S01]  /*9470*/  S2R R12, SR_CgaCtaId ;  /* 0x00000000000c7919 */ /* 0x000e220000008800 */
[----:B------:R-:W-:Y:S02]  /*9480*/  MOV R7, 0x400 ;  /* 0x0000040000077802 */ /* 0x000fe40000000f00 */
[----:B------:R-:W-:Y:S02]  /*9490*/  LOP3.LUT P1, RZ, R18, 0x7f, RZ, 0xc0, !PT ;  /* 0x0000007f12ff7812 */ /* 0x000fe4000782c0ff */
[----:B0-----:R-:W-:Y:S02]  /*94a0*/  LEA R24, R12, R7, 0x18 ;  /* 0x000000070c187211 */ /* 0x001fe400078ec0ff */
[----:B------:R-:W-:-:S09]  /*94b0*/  SHF.L.U32 R7, R5, 0x1f, RZ ;  /* 0x0000001f05077819 */ /* 0x000fd200000006ff */
[----:B------:R-:W0:Y:S01]  /*94c0*/  @!P1 LDC R12, c[0x0][0x500] ;  /* 0x00014000ff0c9b82 */ /* 0x000e220000000800 */
[----:B------:R-:W-:-:S04]  /*94d0*/  IMAD R22, R6, 0x8, R24 ;  /* 0x0000000806167824 */ /* 0x000fc800078e0218 */
[----:B------:R-:W1:Y:S02]  /*94e0*/  SYNCS.PHASECHK.TRANS64.TRYWAIT P0, [R22+URZ+0x20], R7 ;  /* 0x00002007160075a7 */ /* 0x000e64000800017f */
[----:B-1----:R-:W-:Y:S05]  /*94f0*/  @!P0 BRA `(.L_x_298) ;  /* 0x0000000c007c8947 */ /* 0x002fea0003800000 */
.L_x_317:
[----:B-1----:R-:W-:Y:S01]  /*9500*/  PRMT R7, R11, 0x9910, RZ ;  /* 0x000099100b077816 */ /* 0x002fe200000000ff */
[----:B0-----:R0:W-:Y:S03]  /*9510*/  @!P1 SYNCS.ARRIVE.TRANS64 RZ, [R22+URZ], R12 ;  /* 0x0000000c16ff99a7 */ /* 0x0011e6000800003f */
[----:B------:R-:W-:-:S13]  /*9520*/  ISETP.NE.AND P0, PT, R7, 0x2, PT ;  /* 0x000000020700780c */ /* 0x000fda0003f05270 */
[----:B0-----:R-:W-:Y:S05]  /*9530*/  @P0 BRA `(.L_x_299) ;  /* 0x0000000000040947 */ /* 0x001fea0003800000 */
[----:B------:R-:W-:Y:S01]  /*9540*/  BPT.TRAP 0x1 ;  /* 0x000000040000795c */ /* 0x000fe20000300000 */
.L_x_299:
[----:B------:R-:W-:Y:S01]  /*9550*/  LEA R7, R6, UR27, 0x1 ;  /* 0x0000001b06077c11 */ /* 0x000fe2000f8e08ff */
[----:B------:R-:W-:Y:S01]  /*9560*/  VIADD R4, R4, 0xffffffff ;  /* 0xffffffff04047836 */ /* 0x000fe20000000000 */
[----:B------:R-:W-:Y:S01]  /*9570*/  R2UR UR25, R14 ;  /* 0x000000000e1972ca */ /* 0x000fe200000e0000 */
[----:B------:R-:W-:Y:S01]  /*9580*/  UIADD3 UR14, UP0, UR28, 0xf0, URZ ;  /* 0x000000f01c0e7890 */ /* 0x000fe2000ff1e03f */
[----:B------:R-:W-:Y:S01]  /*9590*/  R2UR UR9, R22 ;  /* 0x00000000160972ca */ /* 0x000fe200000e0000 */
[----:B------:R-:W-:Y:S01]  /*95a0*/  IMAD.SHL.U32 R7, R7, 0x800, RZ ;  /* 0x0000080007077824 */ /* 0x000fe200078e00ff */
[----:B------:R-:W-:Y:S01]  /*95b0*/  R2UR UR10, R15 ;  /* 0x000000000f0a72ca */ /* 0x000fe200000e0000 */
[----:B------:R-:W-:Y:S01]  /*95c0*/  UIADD3 UR32, UP1, UR28, 0x1f0, URZ ;  /* 0x000001f01c207890 */ /* 0x000fe2000ff3e03f */
[----:B------:R-:W-:Y:S01]  /*95d0*/  R2UR UR12, R13 ;  /* 0x000000000d0c72ca */ /* 0x000fe200000e0000 */
[--C-:B------:R-:W-:Y:S01]  /*95e0*/  IMAD R12, R7, 0x4, R24.reuse ;  /* 0x00000004070c7824 */ /* 0x100fe200078e0218 */
[----:B------:R-:W-:Y:S01]  /*95f0*/  LEA R7, R6, UR7, 0xd ;  /* 0x0000000706077c11 */ /* 0x000fe2000f8e68ff */
[----:B------:R-:W-:Y:S01]  /*9600*/  UIADD3.X UR15, URZ, UR29, URZ, UP0, !UPT ;  /* 0x0000001d3f0f7290 */ /* 0x000fe200087fe43f */
[----:B------:R-:W-:Y:S01]  /*9610*/  R2UR UR26, R20 ;  /* 0x00000000141a72ca */ /* 0x000fe200000e0000 */
[----:B------:R-:W-:Y:S01]  /*9620*/  UPRMT UR20, URZ, 0x5410, UR19 ;  /* 0x000054103f147896 */ /* 0x000fe20008000013 */
[----:B------:R-:W-:Y:S01]  /*9630*/  R2UR UR8, R12 ;  /* 0x000000000c0872ca */ /* 0x000fe200000e0000 */
[----:B------:R-:W-:Y:S01]  /*9640*/  IMAD R7, R7, 0x4, R24 ;  /* 0x0000000407077824 */ /* 0x000fe200078e0218 */
[----:B------:R-:W-:Y:S01]  /*9650*/  ISETP.GT.AND P1, PT, R4, 0x1, PT ;  /* 0x000000010400780c */ /* 0x000fe20003f24270 */
[----:B------:R-:W-:Y:S01]  /*9660*/  VIADD R6, R6, 0x1 ;  /* 0x0000000106067836 */ /* 0x000fe20000000000 */
[----:B------:R-:W-:Y:S01]  /*9670*/  UPRMT UR30, URZ, 0x5410, UR18 ;  /* 0x000054103f1e7896 */ /* 0x000fe20008000012 */
[----:B------:R-:W-:Y:S01]  /*9680*/  VIADD R15, R15, 0x20 ;  /* 0x000000200f0f7836 */ /* 0x000fe20000000000 */
[----:B------:R-:W-:Y:S01]  /*9690*/  R2UR UR11, R7 ;  /* 0x00000000070b72ca */ /* 0x000fe200000e0000 */
[----:B------:R-:W-:Y:S01]  /*96a0*/  UIADD3.X UR33, URZ, UR29, URZ, UP1, !UPT ;  /* 0x0000001d3f217290 */ /* 0x000fe20008ffe43f */
[----:B------:R-:W-:Y:S01]  /*96b0*/  ISETP.NE.AND P0, PT, R6, 0x4, PT ;  /* 0x000000040600780c */ /* 0x000fe20003f05270 */
[----:B------:R-:W-:Y:S01]  /*96c0*/  UMOV UR16, 0x0 ;  /* 0x0000000000107882 */ /* 0x000fe20000000000 */
[----:B------:R-:W-:-:S02]  /*96d0*/  UMOV UR17, 0x10000000 ;  /* 0x1000000000117882 */ /* 0x000fc40000000000 */
[----:B------:R-:W-:Y:S01]  /*96e0*/  SEL R12, RZ, 0x1, P0 ;  /* 0x00000001ff0c7807 */ /* 0x000fe20000000000 */
[----:B------:R-:W-:Y:S01]  /*96f0*/  UIADD3 UR8, UR8, 0x100, URZ ;  /* 0x0000010008087890 */ /* 0x000fe2000fffe03f */
[----:B------:R-:W-:Y:S02]  /*9700*/  SEL R6, R6, RZ, P0 ;  /* 0x000000ff06067207 */ /* 0x000fe40000000000 */
[----:B------:R-:W-:-:S03]  /*9710*/  LOP3.LUT R5, R5, R12, RZ, 0x3c, !PT ;  /* 0x0000000c05057212 */ /* 0x000fc600078e3cff */
[----:B------:R-:W-:-:S03]  /*9720*/  UIADD3 UR24, UR11, 0x10100, URZ ;  /* 0x000101000b187890 */ /* 0x000fc6000fffe03f */
[----:B------:R-:W-:Y:S02]  /*9730*/  UMOV UR11, UR25 ;  /* 0x00000019000b7c82 */ /* 0x000fe40008000000 */
[----:B------:R0:W-:Y:S02]  /*9740*/  UTMALDG.3D.MULTICAST [UR8], [UR14], UR20, desc[UR16] ;  /* 0x000010080e0073b4 */ /* 0x0001e40008011814 */
[----:B0-----:R-:W-:Y:S01]  /*9750*/  UMOV UR8, UR24 ;  /* 0x0000001800087c82 */ /* 0x001fe20008000000 */
[----:B------:R-:W-:Y:S02]  /*9760*/  UMOV UR11, UR26 ;  /* 0x0000001a000b7c82 */ /* 0x000fe40008000000 */
[----:B------:R0:W-:Y:S02]  /*9770*/  UTMALDG.3D.MULTICAST [UR8], [UR32], UR30, desc[UR16] ;  /* 0x00001008200073b4 */ /* 0x0001e4000801181e */
[----:B0-----:R-:W-:Y:S05]  /*9780*/  @P1 BRA `(.L_x_300) ;  /* 0xfffffffc00381947 */ /* 0x001fea000383ffff */
.L_x_297:
[----:B------:R-:W-:Y:S05]  /*9790*/  BSYNC B1 ;  /* 0x0000000000017941 */ /* 0x000fea0003800000 */
.L_x_296:
[----:B------:R-:W-:Y:S01]  /*97a0*/  LOP3.LUT P1, RZ, R3, 0xff, RZ, 0xc0, !PT ;  /* 0x000000ff03ff7812 */ /* 0x000fe2000782c0ff */
[----:B------:R-:W-:Y:S01]  /*97b0*/  IMAD.IADD R9, R8, 0x1, R9 ;  /* 0x0000000108097824 */ /* 0x000fe200078e0209 */
[----:B------:R-:W-:Y:S01]  /*97c0*/  IADD3 R16, P2, R16, UR22, RZ ;  /* 0x0000001610107c10 */ /* 0x000fe2000ff5e0ff */
[----:B------:R-:W-:Y:S01]  /*97d0*/  ULDC.64 UR8, c[0x0][0x650] ;  /* 0x0001940000087ab9 */ /* 0x000fe20000000a00 */
[----:B------:R-:W-:Y:S01]  /*97e0*/  BSSY B1, `(.L_x_301) ;  /* 0x000006b000017945 */ /* 0x000fe20003800000 */
[----:B------:R-:W-:Y:S01]  /*97f0*/  IMAD.MOV.U32 R12, RZ, RZ, -0x1 ;  /* 0xffffffffff0c7424 */ /* 0x000fe200078e00ff */
[----:B------:R-:W-:Y:S01]  /*9800*/  SHF.R.U32.HI R3, RZ, 0x2, R9 ;  /* 0x00000002ff037819 */ /* 0x000fe20000011609 */
[----:B------:R-:W-:Y:S01]  /*9810*/  IMAD.MOV.U32 R20, RZ, RZ, -0x1 ;  /* 0xffffffffff147424 */ /* 0x000fe200078e00ff */
[----:B------:R-:W-:Y:S01]  /*9820*/  ISETP.GT.U32.AND P0, PT, R9, 0x3, PT ;  /* 0x000000030900780c */ /* 0x000fe20003f04070 */
[----:B------:R-:W-:Y:S01]  /*9830*/  IMAD.MOV.U32 R13, RZ, RZ, -0x1 ;  /* 0xffffffffff0d7424 */ /* 0x000fe200078e00ff */
[----:B------:R-:W-:-:S02]  /*9840*/  LOP3.LUT R3, R3, 0x1, RZ, 0xc0, !PT ;  /* 0x0000000103037812 */ /* 0x000fc400078ec0ff */
[----:B------:R-:W-:Y:S01]  /*9850*/  ISETP.LT.U32.AND P0, PT, R8, 0x4, P0 ;  /* 0x000000040800780c */ /* 0x000fe20000701070 */
[----:B------:R-:W0:Y:S01]  /*9860*/  @P1 S2R R5, SR_CgaCtaId ;  /* 0x0000000000051919 */ /* 0x000e220000008800 */
[----:B------:R-:W-:Y:S02]  /*9870*/  @P1 MOV R4, 0x400 ;  /* 0x0000040000041802 */ /* 0x000fe40000000f00 */
[----:B------:R-:W-:Y:S02]  /*9880*/  IADD3.X R17, R17, UR21, RZ, P2, !PT ;  /* 0x0000001511117c10 */ /* 0x000fe400097fe4ff */
[----:B------:R-:W-:Y:S02]  /*9890*/  ISETP.GE.U32.AND P2, PT, R16, UR8, PT ;  /* 0x0000000810007c0c */ /* 0x000fe4000bf46070 */
[----:B------:R-:W-:Y:S02]  /*98a0*/  LOP3.LUT R9, R9, 0x3, RZ, 0xc0, !PT ;  /* 0x0000000309097812 */ /* 0x000fe400078ec0ff */
[----:B0-----:R-:W-:-:S04]  /*98b0*/  @P1 LEA R4, R5, R4, 0x18 ;  /* 0x0000000405041211 */ /* 0x001fc800078ec0ff */
[----:B------:R0:W-:Y:S01]  /*98c0*/  @P1 SYNCS.ARRIVE.TRANS64.A1T0 RZ, [R4+URZ+0x58], RZ ;  /* 0x000058ff04ff19a7 */ /* 0x0001e2000810003f */
[----:B------:R-:W-:Y:S02]  /*98d0*/  ISETP.NE.U32.AND P1, PT, R3, 0x1, PT ;  /* 0x000000010300780c */ /* 0x000fe40003f25070 */
[----:B------:R-:W-:Y:S02]  /*98e0*/  SEL R3, RZ, 0x1, !P0 ;  /* 0x00000001ff037807 */ /* 0x000fe40004000000 */
[----:B------:R-:W-:Y:S02]  /*98f0*/  ISETP.GE.U32.AND.EX P0, PT, R17, UR9, PT, P2 ;  /* 0x0000000911007c0c */ /* 0x000fe4000bf06120 */
[----:B------:R-:W-:-:S04]  /*9900*/  ISETP.GT.U32.AND P1, PT, R8, 0x3, !P1 ;  /* 0x000000030800780c */ /* 0x000fc80004f24070 */
[----:B0-----:R-:W-:-:S04]  /*9910*/  SEL R4, RZ, 0x1, !P1 ;  /* 0x00000001ff047807 */ /* 0x001fc80004800000 */
[--C-:B------:R-:W-:Y:S02]  /*9920*/  LOP3.LUT R10, R4, R10, R3.reuse, 0x96, !PT ;  /* 0x0000000a040a7212 */ /* 0x100fe400078e9603 */
[----:B------:R-:W-:Y:S02]  /*9930*/  PRMT R4, RZ, 0x7610, R4 ;  /* 0x00007610ff047816 */ /* 0x000fe40000000004 */
[----:B------:R-:W-:Y:S01]  /*9940*/  PRMT R3, RZ, 0x7610, R3 ;  /* 0x00007610ff037816 */ /* 0x000fe20000000003 */
[----:B------:R-:W-:Y:S06]  /*9950*/  @P0 BRA `(.L_x_302) ;  /* 0x00000004004c0947 */ /* 0x000fec0003800000 */
[----:B------:R-:W0:Y:S01]  /*9960*/  S2R R14, SR_CTAID.X ;  /* 0x00000000000e7919 */ /* 0x000e220000002500 */
[----:B------:R-:W-:Y:S01]  /*9970*/  ULDC.64 UR8, c[0x0][0x628] ;  /* 0x00018a0000087ab9 */ /* 0x000fe20000000a00 */
[----:B------:R-:W1:Y:S01]  /*9980*/  LDC R15, c[0x0][0x144] ;  /* 0x00005100ff0f7b82 */ /* 0x000e620000000800 */
[----:B------:R-:W-:Y:S01]  /*9990*/  ISETP.NE.U32.AND P0, PT, RZ, UR8, PT ;  /* 0x00000008ff007c0c */ /* 0x000fe2000bf05070 */
[----:B------:R-:W2:Y:S01]  /*99a0*/  S2R R12, SR_CTAID.Y ;  /* 0x00000000000c7919 */ /* 0x000ea20000002600 */
[----:B------:R-:W-:Y:S01]  /*99b0*/  ULDC UR10, c[0x0][0x150] ;  /* 0x00005400000a7ab9 */ /* 0x000fe20000000800 */
[----:B------:R-:W-:Y:S01]  /*99c0*/  ULDC UR11, c[0x0][0x630] ;  /* 0x00018c00000b7ab9 */ /* 0x000fe20000000800 */
[----:B------:R-:W-:Y:S01]  /*99d0*/  ISETP.NE.AND.EX P0, PT, RZ, UR9, PT, P0 ;  /* 0x00000009ff007c0c */ /* 0x000fe2000bf05300 */
[----:B------:R-:W-:Y:S01]  /*99e0*/  IMAD.MOV.U32 R4, RZ, RZ, R16 ;  /* 0x000000ffff047224 */ /* 0x000fe200078e0010 */
[----:B0-----:R-:W-:-:S05]  /*99f0*/  I2FP.F32.U32 R5, R14 ;  /* 0x0000000e00057245 */ /* 0x001fca0000201000 */
[----:B------:R-:W-:Y:S01]  /*9a00*/  FMUL R20, R5, UR10 ;  /* 0x0000000a05147c20 */ /* 0x000fe20008400000 */
[----:B------:R-:W-:-:S05]  /*9a10*/  IMAD.MOV.U32 R5, RZ, RZ, R17 ;  /* 0x000000ffff057224 */ /* 0x000fca00078e0011 */
[----:B--2---:R-:W-:Y:S05]  /*9a20*/  @!P0 BRA `(.L_x_303) ;  /* 0x0000000000288947 */ /* 0x004fea0003800000 */
[----:B------:R-:W-:Y:S02]  /*9a30*/  ULDC UR10, c[0x0][0x634] ;  /* 0x00018d00000a7ab9 */ /* 0x000fe40000000800 */
[----:B------:R-:W-:-:S05]  /*9a40*/  IADD3 R5, P0, R16, UR10, RZ ;  /* 0x0000000a10057c10 */ /* 0x000fca000ff1e0ff */
[----:B------:R-:W-:-:S04]  /*9a50*/  IMAD.X R13, RZ, RZ, R17, P0 ;  /* 0x000000ffff0d7224 */ /* 0x000fc800000e0611 */
[----:B------:R-:W-:-:S04]  /*9a60*/  IMAD.WIDE.U32 R6, R13, UR8, RZ ;  /* 0x000000080d067c25 */ /* 0x000fc8000f8e00ff */
[----:B------:R-:W-:-:S04]  /*9a70*/  IMAD.WIDE.U32 R6, P0, R5, UR9, R6 ;  /* 0x0000000905067c25 */ /* 0x000fc8000f800006 */
[----:B------:R-:W-:-:S04]  /*9a80*/  IMAD.WIDE.U32 R4, R5, UR8, RZ ;  /* 0x0000000805047c25 */ /* 0x000fc8000f8e00ff */
[----:B------:R-:W-:Y:S01]  /*9a90*/  IMAD.MOV.U32 R4, RZ, RZ, R7 ;  /* 0x000000ffff047224 */ /* 0x000fe200078e0007 */
[----:B------:R-:W-:Y:S01]  /*9aa0*/  IADD3 RZ, P1, R5, R6, RZ ;  /* 0x0000000605ff7210 */ /* 0x000fe20007f3e0ff */
[----:B------:R-:W-:-:S04]  /*9ab0*/  IMAD.X R5, RZ, RZ, RZ, P0 ;  /* 0x000000ffff057224 */ /* 0x000fc800000e06ff */
[----:B------:R-:W-:-:S08]  /*9ac0*/  IMAD.WIDE.U32.X R4, R13, UR9, R4, P1 ;  /* 0x000000090d047c25 */ /* 0x000fd000088e0404 */
.L_x_303:
[--C-:B------:R-:W-:Y:S01]  /*9ad0*/  SHF.R.U64 R13, R4, UR11, R5.reuse ;  /* 0x0000000b040d7c19 */ /* 0x100fe20008001205 */
[----:B------:R-:W0:Y:S01]  /*9ae0*/  F2I.U32.TRUNC.NTZ R20, R20 ;  /* 0x0000001400147305 */ /* 0x000e22000020f000 */
[----:B------:R-:W-:Y:S01]  /*9af0*/  SHF.R.U32.HI R4, RZ, UR11, R5 ;  /* 0x0000000bff047c19 */ /* 0x000fe20008011605 */
[----:B------:R-:W-:Y:S01]  /*9b00*/  ULDC.64 UR8, c[0x0][0x620] ;  /* 0x0001880000087ab9 */ /* 0x000fe20000000a00 */
[----:B------:R-:W-:Y:S01]  /*9b10*/  IADD3 R7, P0, RZ, -R13, RZ ;  /* 0x8000000dff077210 */ /* 0x000fe20007f1e0ff */
[----:B------:R-:W-:Y:S01]  /*9b20*/  ULDC.64 UR10, c[0x0][0x640] ;  /* 0x00019000000a7ab9 */ /* 0x000fe20000000a00 */
[----:B------:R-:W2:Y:S03]  /*9b30*/  LDC R21, c[0x0][0x148] ;  /* 0x00005200ff157b82 */ /* 0x000ea60000000800 */
[----:B------:R-:W-:Y:S01]  /*9b40*/  IMAD.X R4, RZ, RZ, ~R4, P0 ;  /* 0x000000ffff047224 */ /* 0x000fe200000e0e04 */
[----:B------:R-:W-:-:S03]  /*9b50*/  ISETP.NE.U32.AND P0, PT, RZ, UR10, PT ;  /* 0x0000000aff007c0c */ /* 0x000fc6000bf05070 */
[----:B------:R-:W-:Y:S01]  /*9b60*/  IMAD R6, R4, UR8, RZ ;  /* 0x0000000804067c24 */ /* 0x000fe2000f8e02ff */
[----:B------:R-:W-:Y:S01]  /*9b70*/  ISETP.NE.AND.EX P0, PT, RZ, UR11, PT, P0 ;  /* 0x0000000bff007c0c */ /* 0x000fe2000bf05300 */
[----:B------:R-:W-:Y:S01]  /*9b80*/  IMAD.WIDE.U32 R4, R7, UR8, R16 ;  /* 0x0000000807047c25 */ /* 0x000fe2000f8e0010 */
[----:B------:R-:W-:-:S03]  /*9b90*/  ULDC UR8, c[0x0][0x618] ;  /* 0x0001860000087ab9 */ /* 0x000fc60000000800 */
[----:B------:R-:W-:Y:S01]  /*9ba0*/  IMAD R7, R7, UR9, R6 ;  /* 0x0000000907077c24 */ /* 0x000fe2000f8e0206 */
[----:B------:R-:W-:Y:S01]  /*9bb0*/  ULDC UR9, c[0x0][0x154] ;  /* 0x0000550000097ab9 */ /* 0x000fe20000000800 */
[----:B0-----:R-:W-:Y:S02]  /*9bc0*/  IMAD.MOV R6, RZ, RZ, -R20 ;  /* 0x000000ffff067224 */ /* 0x001fe400078e0a14 */
[----:B------:R-:W-:Y:S02]  /*9bd0*/  IMAD.IADD R5, R5, 0x1, R7 ;  /* 0x0000000105057824 */ /* 0x000fe400078e0207 */
[----:B-1----:R-:W-:Y:S01]  /*9be0*/  IMAD R14, R15, R6, R14 ;  /* 0x000000060f0e7224 */ /* 0x002fe200078e020e */
[----:B------:R-:W-:Y:S02]  /*9bf0*/  I2FP.F32.U32 R6, R12 ;  /* 0x0000000c00067245 */ /* 0x000fe40000201000 */
[--C-:B------:R-:W-:Y:S02]  /*9c00*/  SHF.R.U64 R15, R4, UR8, R5.reuse ;  /* 0x00000008040f7c19 */ /* 0x100fe40008001205 */
[----:B------:R-:W-:Y:S01]  /*9c10*/  SHF.R.U32.HI R4, RZ, UR8, R5 ;  /* 0x00000008ff047c19 */ /* 0x000fe20008011605 */
[----:B------:R-:W-:Y:S01]  /*9c20*/  FMUL R6, R6, UR9 ;  /* 0x0000000906067c20 */ /* 0x000fe20008400000 */
[----:B------:R-:W-:-:S02]  /*9c30*/  ULDC UR8, c[0x0][0x608] ;  /* 0x0001820000087ab9 */ /* 0x000fc40000000800 */
[--C-:B------:R-:W-:Y:S01]  /*9c40*/  SHF.R.U64 R22, R15, UR8, R4.reuse ;  /* 0x000000080f167c19 */ /* 0x100fe20008001204 */
[----:B------:R0:W1:Y:S01]  /*9c50*/  F2I.U32.TRUNC.NTZ R24, R6 ;  /* 0x0000000600187305 */ /* 0x000062000020f000 */
[----:B------:R-:W-:Y:S01]  /*9c60*/  SHF.R.U32.HI R5, RZ, UR8, R4 ;  /* 0x00000008ff057c19 */ /* 0x000fe20008011604 */
[----:B------:R-:W-:-:S03]  /*9c70*/  ULDC UR8, c[0x0][0x658] ;  /* 0x0001960000087ab9 */ /* 0x000fc60000000800 */
[--C-:B------:R-:W-:Y:S02]  /*9c80*/  SHF.R.U64 R20, R22, UR8, R5.reuse ;  /* 0x0000000816147c19 */ /* 0x100fe40008001205 */
[----:B------:R-:W-:-:S03]  /*9c90*/  SHF.R.U32.HI R23, RZ, UR8, R5 ;  /* 0x00000008ff177c19 */ /* 0x000fc60008011605 */
[----:B------:R-:W-:Y:S02]  /*9ca0*/  IMAD.MOV.U32 R4, RZ, RZ, R20 ;  /* 0x000000ffff047224 */ /* 0x000fe400078e0014 */
[----:B------:R-:W-:Y:S01]  /*9cb0*/  IMAD.MOV.U32 R5, RZ, RZ, R23 ;  /* 0x000000ffff057224 */ /* 0x000fe200078e0017 */
[----:B0-----:R-:W-:Y:S06]  /*9cc0*/  @!P0 BRA `(.L_x_304) ;  /* 0x0000000000288947 */ /* 0x001fec0003800000 */
        /* <DEDUP_REMOVED lines=10> */
.L_x_304:
[----:B------:R-:W-:Y:S01]  /*9d70*/  ISETP.NE.AND P0, PT, R2, 0x1, PT ;  /* 0x000000010200780c */ /* 0x000fe20003f05270 */
[----:B------:R-:W-:Y:S01]  /*9d80*/  ULDC UR8, c[0x0][0x648] ;  /* 0x0001920000087ab9 */ /* 0x000fe20000000800 */
[----:B------:R-:W-:Y:S01]  /*9d90*/  LOP3.LUT R22, R22, UR13, RZ, 0xc0, !PT ;  /* 0x0000000d16167c12 */ /* 0x000fe2000f8ec0ff */
[----:B-1----:R-:W-:Y:S01]  /*9da0*/  IMAD.MOV R24, RZ, RZ, -R24 ;  /* 0x000000ffff187224 */ /* 0x002fe200078e0a18 */
[----:B------:R-:W-:Y:S01]  /*9db0*/  SHF.R.U64 R5, R4, UR8, R5 ;  /* 0x0000000804057c19 */ /* 0x000fe20008001205 */
[----:B------:R-:W-:Y:S01]  /*9dc0*/  ULDC UR8, c[0x0][0x638] ;  /* 0x00018e0000087ab9 */ /* 0x000fe20000000800 */
[----:B------:R-:W-:Y:S01]  /*9dd0*/  LOP3.LUT R15, R15, UR4, RZ, 0xc0, !PT ;  /* 0x000000040f0f7c12 */ /* 0x000fe2000f8ec0ff */
[----:B------:R-:W-:Y:S01]  /*9de0*/  ULDC UR9, c[0x0][0x610] ;  /* 0x0001840000097ab9 */ /* 0x000fe20000000800 */
[----:B------:R-:W-:Y:S02]  /*9df0*/  IMAD.MOV.U32 R4, RZ, RZ, 0x1 ;  /* 0x00000001ff047424 */ /* 0x000fe400078e00ff */
[----:B------:R-:W-:-:S02]  /*9e00*/  IMAD.MOV R7, RZ, RZ, -R5 ;  /* 0x000000ffff077224 */ /* 0x000fc400078e0a05 */
[----:B------:R-:W-:Y:S02]  /*9e10*/  IMAD R5, R5, UR5, R22 ;  /* 0x0000000505057c24 */ /* 0x000fe4000f8e0216 */
[----:B--2---:R-:W-:Y:S02]  /*9e20*/  @P0 IMAD R14, R21, R24, R12 ;  /* 0x00000018150e0224 */ /* 0x004fe400078e020c */
[----:B------:R-:W-:Y:S01]  /*9e30*/  IMAD R20, R7, UR8, R20 ;  /* 0x0000000807147c24 */ /* 0x000fe2000f8e0214 */
[----:B------:R-:W-:Y:S01]  /*9e40*/  ULDC UR8, c[0x0][0x600] ;  /* 0x0001800000087ab9 */ /* 0x000fe20000000800 */
[----:B------:R-:W-:Y:S02]  /*9e50*/  IMAD R14, R5, UR9, R14 ;  /* 0x00000009050e7c24 */ /* 0x000fe4000f8e020e */
[----:B------:R-:W-:-:S05]  /*9e60*/  IMAD R5, R20, UR8, R15 ;  /* 0x0000000814057c24 */ /* 0x000fca000f8e020f */
[----:B------:R-:W-:Y:S02]  /*9e70*/  SEL R20, R5, R14, !P0 ;  /* 0x0000000e05147207 */ /* 0x000fe40004000000 */
[----:B------:R-:W-:-:S07]  /*9e80*/  SEL R12, R14, R5, !P0 ;  /* 0x000000050e0c7207 */ /* 0x000fce0004000000 */
.L_x_302:
[----:B------:R-:W-:Y:S05]  /*9e90*/  BSYNC B1 ;  /* 0x0000000000017941 */ /* 0x000fea0003800000 */
.L_x_301:
[----:B------:R-:W-:-:S13]  /*9ea0*/  LOP3.LUT P0, RZ, R4, 0xff, RZ, 0xc0, !PT ;  /* 0x000000ff04ff7812 */ /* 0x000fda000780c0ff */
[----:B------:R-:W-:Y:S05]  /*9eb0*/  @P0 BRA `(.L_x_305) ;  /* 0xfffffff400340947 */ /* 0x000fea000383ffff */
[----:B------:R-:W-:Y:S05]  /*9ec0*/  BSYNC B0 ;  /* 0x0000000000007941 */ /* 0x000fea0003800000 */
.L_x_294:
[----:B------:R-:W-:-:S03]  /*9ed0*/  UMOV UR8, 0xffffffff ;  /* 0xffffffff00087882 */ /* 0x000fc60000000000 */
[----:B------:R-:W-:Y:S05]  /*9ee0*/  BRA.DIV UR8, `(.L_x_306) ;  /* 0x0000000608147947 */ /* 0x000fea000b800000 */
[----:B------:R-:W-:-:S13]  /*9ef0*/  ELECT P6, URZ, PT ;  /* 0x00000000003f782f */ /* 0x000fda00038c0000 */
.L_x_320:
[----:B------:R-:W-:Y:S04]  /*9f00*/  BSSY B0, `(.L_x_307) ;  /* 0x000002b000007945 */ /* 0x000fe80003800000 */
[----:B------:R-:W-:Y:S05]  /*9f10*/  @!P6 BRA `(.L_x_308) ;  /* 0x0000000000a4e947 */ /* 0x000fea0003800000 */
[----:B------:R-:W-:-:S04]  /*9f20*/  LOP3.LUT R19, R19, 0x2, RZ, 0xfc, !PT ;  /* 0x0000000213137812 */ /* 0x000fc800078efcff */
[----:B------:R-:W-:-:S13]  /*9f30*/  ISETP.NE.AND P0, PT, R19, 0x3, PT ;  /* 0x000000031300780c */ /* 0x000fda0003f05270 */
[----:B------:R-:W-:Y:S05]  /*9f40*/  @!P0 BRA `(.L_x_309) ;  /* 0x0000000000048947 */ /* 0x000fea0003800000 */
[----:B------:R-:W-:Y:S01]  /*9f50*/  BPT.TRAP 0x1 ;  /* 0x000000040000795c */ /* 0x000fe20000300000 */
.L_x_309:
[----:B------:R-:W0:Y:S01]  /*9f60*/  S2R R3, SR_CgaCtaId ;  /* 0x0000000000037919 */ /* 0x000e220000008800 */
[----:B------:R-:W-:Y:S02]  /*9f70*/  MOV R0, 0x400 ;  /* 0x0000040000007802 */ /* 0x000fe40000000f00 */
[----:B------:R-:W-:Y:S02]  /*9f80*/  SHF.L.U32 R2, R10, 0x1f, RZ ;  /* 0x0000001f0a027819 */ /* 0x000fe400000006ff */
[----:B0-----:R-:W-:-:S05]  /*9f90*/  LEA R0, R3, R0, 0x18 ;  /* 0x0000000003007211 */ /* 0x001fca00078ec0ff */
[----:B------:R-:W-:-:S04]  /*9fa0*/  VIADD R0, R0, 0x20 ;  /* 0x0000002000007836 */ /* 0x000fc80000000000 */
[C---:B------:R-:W-:Y:S02]  /*9fb0*/  IMAD R5, R9.reuse, 0x8, R0 ;  /* 0x0000000809057824 */ /* 0x040fe400078e0200 */
[----:B------:R-:W-:Y:S02]  /*9fc0*/  VIADD R9, R9, 0x1 ;  /* 0x0000000109097836 */ /* 0x000fe40000000000 */
[----:B------:R-:W0:Y:S03]  /*9fd0*/  SYNCS.PHASECHK.TRANS64.TRYWAIT P0, [R5+URZ], R2 ;  /* 0x00000002050075a7 */ /* 0x000e26000800017f */
[----:B------:R-:W-:-:S04]  /*9fe0*/  ISETP.NE.AND P1, PT, R9, 0x4, PT ;  /* 0x000000040900780c */ /* 0x000fc80003f25270 */
[----:B------:R-:W-:Y:S02]  /*9ff0*/  SEL R3, RZ, 0x1, P1 ;  /* 0x00000001ff037807 */ /* 0x000fe40000800000 */
[----:B------:R-:W-:Y:S02]  /*a000*/  SEL R9, R9, RZ, P1 ;  /* 0x000000ff09097207 */ /* 0x000fe40000800000 */
[----:B------:R-:W-:-:S03]  /*a010*/  LOP3.LUT R10, R10, R3, RZ, 0x3c, !PT ;  /* 0x000000030a0a7212 */ /* 0x000fc600078e3cff */
[----:B------:R-:W-:Y:S01]  /*a020*/  IMAD R7, R9, 0x8, R0 ;  /* 0x0000000809077824 */ /* 0x000fe200078e0200 */
[----:B------:R-:W-:Y:S01]  /*a030*/  SHF.L.U32 R4, R10, 0x1f, RZ ;  /* 0x0000001f0a047819 */ /* 0x000fe200000006ff */
[----:B0-----:R-:W-:Y:S06]  /*a040*/  @!P0 BRA `(.L_x_310) ;  /* 0x0000000000dc8947 */ /* 0x001fec0003800000 */
.L_x_321:
[----:B------:R-:W1:Y:S01]  /*a050*/  SYNCS.PHASECHK.TRANS64.TRYWAIT P0, [R7+URZ], R4 ;  /* 0x00000004070075a7 */ /* 0x000e62000800017f */
[----:B0-----:R-:W-:-:S05]  /*a060*/  VIADD R2, R9, 0x1 ;  /* 0x0000000109027836 */ /* 0x001fca0000000000 */
[----:B------:R-:W-:-:S04]  /*a070*/  ISETP.NE.AND P1, PT, R2, 0x4, PT ;  /* 0x000000040200780c */ /* 0x000fc80003f25270 */
[----:B------:R-:W-:Y:S02]  /*a080*/  SEL R3, RZ, 0x1, P1 ;  /* 0x00000001ff037807 */ /* 0x000fe40000800000 */
[----:B------:R-:W-:Y:S02]  /*a090*/  SEL R9, R2, RZ, P1 ;  /* 0x000000ff02097207 */ /* 0x000fe40000800000 */
[----:B------:R-:W-:-:S03]  /*a0a0*/  LOP3.LUT R11, R10, R3, RZ, 0x3c, !PT ;  /* 0x000000030a0b7212 */ /* 0x000fc600078e3cff */
[----:B------:R-:W-:Y:S01]  /*a0b0*/  IMAD R6, R9, 0x8, R0 ;  /* 0x0000000809067824 */ /* 0x000fe200078e0200 */
[----:B------:R-:W-:Y:S01]  /*a0c0*/  SHF.L.U32 R5, R11, 0x1f, RZ ;  /* 0x0000001f0b057819 */ /* 0x000fe200000006ff */
[----:B-1----:R-:W-:Y:S06]  /*a0d0*/  @!P0 BRA `(.L_x_311) ;  /* 0x0000000000cc8947 */ /* 0x002fec0003800000 */
.L_x_322:
[----:B------:R-:W1:Y:S01]  /*a0e0*/  SYNCS.PHASECHK.TRANS64.TRYWAIT P0, [R6+URZ], R5 ;  /* 0x00000005060075a7 */ /* 0x000e62000800017f */
[----:B------:R-:W-:-:S05]  /*a0f0*/  VIADD R2, R9, 0x1 ;  /* 0x0000000109027836 */ /* 0x000fca0000000000 */
[----:B------:R-:W-:-:S04]  /*a100*/  ISETP.NE.AND P1, PT, R2, 0x4, PT ;  /* 0x000000040200780c */ /* 0x000fc80003f25270 */
[----:B0-----:R-:W-:Y:S02]  /*a110*/  SEL R4, RZ, 0x1, P1 ;  /* 0x00000001ff047807 */ /* 0x001fe40000800000 */
[----:B------:R-:W-:Y:S02]  /*a120*/  SEL R3, R2, RZ, P1 ;  /* 0x000000ff02037207 */ /* 0x000fe40000800000 */
[----:B------:R-:W-:Y:S01]  /*a130*/  LOP3.LUT R4, R11, R4, RZ, 0x3c, !PT ;  /* 0x000000040b047212 */ /* 0x000fe200078e3cff */
[----:B-1----:R-:W-:Y:S06]  /*a140*/  @!P0 BRA `(.L_x_312) ;  /* 0x0000000000c48947 */ /* 0x002fec0003800000 */
.L_x_323:
[----:B------:R-:W-:Y:S01]  /*a150*/  IMAD R3, R3, 0x8, R0 ;  /* 0x0000000803037824 */ /* 0x000fe200078e0200 */
[----:B------:R-:W-:-:S07]  /*a160*/  SHF.L.U32 R0, R4, 0x1f, RZ ;  /* 0x0000001f04007819 */ /* 0x000fce00000006ff */
.L_x_313:
[----:B-1----:R1:W2:Y:S02]  /*a170*/  SYNCS.PHASECHK.TRANS64.TRYWAIT P0, [R3+URZ], R0 ;  /* 0x00000000030075a7 */ /* 0x0022a4000800017f */
[----:B--2---:R-:W-:Y:S05]  /*a180*/  @!P0 NANOSLEEP.SYNCS 0x989680 ;  /* 0x009896800000895d */ /* 0x004fea0003900000 */
[----:B------:R-:W2:Y:S02]  /*a190*/  @!P0 SYNCS.PHASECHK.TRANS64 P0, [R3+URZ], R0 ;  /* 0x00000000030085a7 */ /* 0x000ea4000800007f */
[----:B--2---:R-:W-:Y:S05]  /*a1a0*/  @!P0 BRA `(.L_x_313) ;  /* 0xfffffffc00f08947 */ /* 0x004fea000383ffff */
.L_x_308:
[----:B------:R-:W-:Y:S05]  /*a1b0*/  BSYNC B0 ;  /* 0x0000000000007941 */ /* 0x000fea0003800000 */
.L_x_307:
[----:B------:R-:W-:Y:S05]  /*a1c0*/  EXIT ;  /* 0x000000000000794d */ /* 0x000fea0003800000 */
.L_x_21:
[----:B---3--:R3:W4:Y:S02]  /*a1d0*/  SYNCS.PHASECHK.TRANS64.TRYWAIT P1, [R3+URZ], R0 ;  /* 0x00000000030075a7 */ /* 0x008724000802017f */
[----:B----4-:R-:W-:Y:S05]  /*a1e0*/  @!P1 NANOSLEEP.SYNCS 0x989680 ;  /* 0x009896800000995d */ /* 0x010fea0003900000 */
[----:B------:R-:W4:Y:S02]  /*a1f0*/  @!P1 SYNCS.PHASECHK.TRANS64 P1, [R3+URZ], R0 ;  /* 0x00000000030095a7 */ /* 0x000f24000802007f */
[----:B----4-:R-:W-:Y:S05]  /*a200*/  @!P1 BRA `(.L_x_21) ;  /* 0xfffffffc00f09947 */ /* 0x010fea000383ffff */
[----:B------:R-:W-:Y:S05]  /*a210*/  BRA `(.L_x_20) ;  /* 0xffffff7000c87947 */ /* 0x000fea000383ffff */
.L_x_26:
[----:B-1----:R1:W2:Y:S02]  /*a220*/  SYNCS.PHASECHK.TRANS64.TRYWAIT P1, [R5+URZ], R4 ;  /* 0x00000004050075a7 */ /* 0x0022a4000802017f */
[----:B--2---:R-:W-:Y:S05]  /*a230*/  @!P1 NANOSLEEP.SYNCS 0x989680 ;  /* 0x009896800000995d */ /* 0x004fea0003900000 */
[----:B------:R-:W2:Y:S02]  /*a240*/  @!P1 SYNCS.PHASECHK.TRANS64 P1, [R5+URZ], R4 ;  /* 0x00000004050095a7 */ /* 0x000ea4000802007f */
[----:B--2---:R-:W-:Y:S05]  /*a250*/  @!P1 BRA `(.L_x_26) ;  /* 0xfffffffc00f09947 */ /* 0x004fea000383ffff */
[----:B------:R-:W-:Y:S05]  /*a260*/  BRA `(.L_x_25) ;  /* 0xffffff7400c47947 */ /* 0x000fea000383ffff */
.L_x_295:
[----:B------:R-:W-:Y:S01]  /*a270*/  BSSY B1, `(.L_x_314) ;  /* 0x0000006000017945 */ /* 0x000fe20003800000 */
[----:B------:R-:W-:-:S07]  /*a280*/  IMAD.MOV.U32 R15, RZ, RZ, -0x1 ;  /* 0xffffffffff0f7424 */ /* 0x000fce00078e00ff */
[----:B------:R-:W-:Y:S05]  /*a290*/  WARPSYNC.COLLECTIVE R15, `(.L_x_315) ;  /* 0x000000000f0c7348 */ /* 0x000fea0003c00000 */
[----:B------:R-:W-:Y:S02]  /*a2a0*/  ELECT P6, UR62, PT ;  /* 0x00000000003e782f */ /* 0x000fe400038c0000 */
[----:B------:R-:W-:Y:S01]  /*a2b0*/  MOV R14, UR62 ;  /* 0x0000003e000e7c02 */ /* 0x000fe20008000f00 */
[----:B------:R-:W-:Y:S10]  /*a2c0*/  ENDCOLLECTIVE ;  /* 0x000000000000791b */ /* 0x000ff40003800000 */
.L_x_315:
[----:B------:R-:W-:Y:S05]  /*a2d0*/  BSYNC B1 ;  /* 0x0000000000017941 */ /* 0x000fea0003800000 */
.L_x_314:
[----:B------:R-:W-:Y:S05]  /*a2e0*/  BRA `(.L_x_316) ;  /* 0xfffffff000347947 */ /* 0x000fea000383ffff */
.L_x_298:
[----:B-1----:R1:W2:Y:S02]  /*a2f0*/  SYNCS.PHASECHK.TRANS64.TRYWAIT P0, [R22+URZ+0x20], R7 ;  /* 0x00002007160075a7 */ /* 0x0022a4000800017f */
[----:B--2---:R-:W-:Y:S05]  /*a300*/  @!P0 NANOSLEEP.SYNCS 0x989680 ;  /* 0x009896800000895d */ /* 0x004fea0003900000 */
[----:B------:R-:W2:Y:S02]  /*a310*/  @!P0 SYNCS.PHASECHK.TRANS64 P0, [R22+URZ+0x20], R7 ;  /* 0x00002007160085a7 */ /* 0x000ea4000800007f */
[----:B--2---:R-:W-:Y:S05]  /*a320*/  @!P0 BRA `(.L_x_298) ;  /* 0xfffffffc00f08947 */ /* 0x004fea000383ffff */
[----:B------:R-:W-:Y:S05]  /*a330*/  BRA `(.L_x_317) ;  /* 0xfffffff000707947 */ /* 0x000fea000383ffff */
.L_x_306:
[----:B------:R-:W-:Y:S01]  /*a340*/  BSSY B0, `(.L_x_318) ;  /* 0x0000006000007945 */ /* 0x000fe20003800000 */
[----:B------:R-:W-:-:S07]  /*a350*/  IMAD.MOV.U32 R15, RZ, RZ, -0x1 ;  /* 0xffffffffff0f7424 */ /* 0x000fce00078e00ff */
[----:B------:R-:W-:Y:S05]  /*a360*/  WARPSYNC.COLLECTIVE R15, `(.L_x_319) ;  /* 0x000000000f0c7348 */ /* 0x000fea0003c00000 */
[----:B------:R-:W-:Y:S02]  /*a370*/  ELECT P6, UR62, PT ;  /* 0x00000000003e782f */ /* 0x000fe400038c0000 */
[----:B------:R-:W-:Y:S01]  /*a380*/  MOV R14, UR62 ;  /* 0x0000003e000e7c02 */ /* 0x000fe20008000f00 */
[----:B------:R-:W-:Y:S10]  /*a390*/  ENDCOLLECTIVE ;  /* 0x000000000000791b */ /* 0x000ff40003800000 */
.L_x_319:
[----:B------:R-:W-:Y:S05]  /*a3a0*/  BSYNC B0 ;  /* 0x0000000000007941 */ /* 0x000fea0003800000 */
.L_x_318:
[----:B------:R-:W-:Y:S05]  /*a3b0*/  BRA `(.L_x_320) ;  /* 0xfffffff800d07947 */ /* 0x000fea000383ffff */
.L_x_310:
[----:B0-----:R0:W1:Y:S02]  /*a3c0*/  SYNCS.PHASECHK.TRANS64.TRYWAIT P0, [R5+URZ], R2 ;  /* 0x00000002050075a7 */ /* 0x001064000800017f */
[----:B-1----:R-:W-:Y:S05]  /*a3d0*/  @!P0 NANOSLEEP.SYNCS 0x989680 ;  /* 0x009896800000895d */ /* 0x002fea0003900000 */
[----:B------:R-:W1:Y:S02]  /*a3e0*/  @!P0 SYNCS.PHASECHK.TRANS64 P0, [R5+URZ], R2 ;  /* 0x00000002050085a7 */ /* 0x000e64000800007f */
[----:B-1----:R-:W-:Y:S05]  /*a3f0*/  @!P0 BRA `(.L_x_310) ;  /* 0xfffffffc00f08947 */ /* 0x002fea000383ffff */
[----:B------:R-:W-:Y:S05]  /*a400*/  BRA `(.L_x_321) ;  /* 0xfffffffc00107947 */ /* 0x000fea000383ffff */
.L_x_311:
[----:B0-----:R0:W1:Y:S02]  /*a410*/  SYNCS.PHASECHK.TRANS64.TRYWAIT P0, [R7+URZ], R4 ;  /* 0x00000004070075a7 */ /* 0x001064000800017f */
[----:B-1----:R-:W-:Y:S05]  /*a420*/  @!P0 NANOSLEEP.SYNCS 0x989680 ;  /* 0x009896800000895d */ /* 0x002fea0003900000 */
[----:B------:R-:W1:Y:S02]  /*a430*/  @!P0 SYNCS.PHASECHK.TRANS64 P0, [R7+URZ], R4 ;  /* 0x00000004070085a7 */ /* 0x000e64000800007f */
[----:B-1----:R-:W-:Y:S05]  /*a440*/  @!P0 BRA `(.L_x_311) ;  /* 0xfffffffc00f08947 */ /* 0x002fea000383ffff */
[----:B------:R-:W-:Y:S05]  /*a450*/  BRA `(.L_x_322) ;  /* 0xfffffffc00207947 */ /* 0x000fea000383ffff */
.L_x_312:
[----:B0-----:R0:W1:Y:S02]  /*a460*/  SYNCS.PHASECHK.TRANS64.TRYWAIT P0, [R6+URZ], R5 ;  /* 0x00000005060075a7 */ /* 0x001064000800017f */
[----:B-1----:R-:W-:Y:S05]  /*a470*/  @!P0 NANOSLEEP.SYNCS 0x989680 ;  /* 0x009896800000895d */ /* 0x002fea0003900000 */
[----:B------:R-:W1:Y:S02]  /*a480*/  @!P0 SYNCS.PHASECHK.TRANS64 P0, [R6+URZ], R5 ;  /* 0x00000005060085a7 */ /* 0x000e64000800007f */
[----:B-1----:R-:W-:Y:S05]  /*a490*/  @!P0 BRA `(.L_x_312) ;  /* 0xfffffffc00f08947 */ /* 0x002fea000383ffff */
[----:B------:R-:W-:Y:S05]  /*a4a0*/  BRA `(.L_x_323) ;  /* 0xfffffffc00287947 */ /* 0x000fea000383ffff */
.L_x_324:
[----:B------:R-:W-:-:S00]  /*a4b0*/  BRA `(.L_x_324) ;  /* 0xfffffffc00fc7947 */ /* 0x000fc0000383ffff */
[----:B------:R-:W-:-:S00]  /*a4c0*/  NOP ;  /* 0x0000000000007918 */ /* 0x000fc00000000000 */
        /* <DEDUP_REMOVED lines=11> */
.L_x_325:


//--------------------- .nv.global.init           --------------------------
	.section	.nv.global.init,"aw",@progbits
.nv.global.init:
	.type		$str$22,@object
	.size		$str$22,($str$23 - $str$22)
$str$22:
        /*0000*/ 	.byte	0x6b, 0x5f, 0x74, 0x69, 0x6c, 0x65, 0x5f, 0x63, 0x6f, 0x75, 0x6e, 0x74, 0x20, 0x3e, 0x3d, 0x20
        /*0010*/ 	.byte	0x31, 0x00
	.type		$str$23,@object
	.size		$str$23,(__unnamed_1 - $str$23)
$str$23:
        /*0012*/ 	.byte	0x2f, 0x74, 0x6d, 0x70, 0x2f, 0x63, 0x75, 0x74, 0x6c, 0x61, 0x73, 0x73, 0x5f, 0x73, 0x77, 0x65
        /*0022*/ 	.byte	0x65, 0x70, 0x5f, 0x73, 0x72, 0x63, 0x2f, 0x69, 0x6e, 0x63, 0x6c, 0x75, 0x64, 0x65, 0x2f, 0x63
        /*0032*/ 	.byte	0x75, 0x74, 0x6c, 0x61, 0x73, 0x73, 0x2f, 0x67, 0x65, 0x6d, 0x6d, 0x2f, 0x63, 0x6f, 0x6c, 0x6c
        /*0042*/ 	.byte	0x65, 0x63, 0x74, 0x69, 0x76, 0x65, 0x2f, 0x73, 0x6d, 0x39, 0x30, 0x5f, 0x6d, 0x6d, 0x61, 0x5f
        /*0052*/ 	.byte	0x74, 0x6d, 0x61, 0x5f, 0x67, 0x6d, 0x6d, 0x61, 0x5f, 0x73, 0x73, 0x5f, 0x77, 0x61, 0x72, 0x70
        /*0062*/ 	.byte	0x73, 0x70, 0x65, 0x63, 0x69, 0x61, 0x6c, 0x69, 0x7a, 0x65, 0x64, 0x2e, 0x68, 0x70, 0x70, 0x00
	.type		__unnamed_1,@object
	.size		__unnamed_1,(.L_0 - __unnamed_1)
__unnamed_1:
        /*0072*/ 	.byte	0x76, 0x6f, 0x69, 0x64, 0x20, 0x63, 0x75, 0x74, 0x6c, 0x61, 0x73, 0x73, 0x3a, 0x3a, 0x67, 0x65
        /* <DEDUP_REMOVED lines=176> */
        /*0b82*/ 	.byte	0x65, 0x6e, 0x74, 0x69, 0x74, 0x79, 0x5d, 0x00
.L_0:


//--------------------- .nv.shared._ZN7cutlass13device_kernelINS_4gemm6kernel13GemmUniversalIN4cute5tupleIJiiiiEEENS1_10collective13CollectiveMmaINS1_34MainloopSm90TmaGmmaWarpSpecializedILi4ENS5_IJNS4_1CILi4EEENSA_ILi2EEENSA_ILi1EEEEEENS1_35KernelTmaWarpSpecializedCooperativeEEENS5_IJNSA_ILi128EEENSA_ILi256EEENSA_ILi32EEEEEEfNS5_IJlSD_lEEEfSL_NS4_8TiledMMAINS4_8MMA_AtomIJNS4_4SM904GMMA30MMA_64x256x8_F32TF32TF32_SS_TNILNSP_7ScaleInE1ELSR_1EEEEEENS4_6LayoutINS5_IJSC_SD_SD_EEENS5_IJSD_NSA_ILi0EEESW_EEEEENS5_IJNS4_10UnderscoreESZ_SZ_EEEEENS4_23SM90_TMA_LOAD_MULTICASTENS4_14ComposedLayoutINS4_7SwizzleILi3ELi4ELi3EEENS4_18smem_ptr_flag_bitsILi32EEENSU_INS5_IJNSA_ILi8EEESJ_EEENS5_IJSJ_SD_EEEEEEEvNS4_8identityES12_S1C_vS1D_EENS_8epilogue10collective6detail29Sm90TmaWarpSpecializedAdapterINS1G_15DefaultEpilogueIfSL_SL_NS1F_6thread17LinearCombinationIfLi1EffLNS1K_9ScaleType4KindE0ELNS_15FloatRoundStyleE2EfEENS1_15EpilogueDefaultEEEEEvvEEEEvNT_6ParamsE --------------------------
	.section	.nv.shared._ZN7cutlass13device_kernelINS_4gemm6kernel13GemmUniversalIN4cute5tupleIJiiiiEEENS1_10collective13CollectiveMmaINS1_34MainloopSm90TmaGmmaWarpSpecializedILi4ENS5_IJNS4_1CILi4EEENSA_ILi2EEENSA_ILi1EEEEEENS1_35KernelTmaWarpSpecializedCooperativeEEENS5_IJNSA_ILi128EEENSA_ILi256EEENSA_ILi32EEEEEEfNS5_IJlSD_lEEEfSL_NS4_8TiledMMAINS4_8MMA_AtomIJNS4_4SM904GMMA30MMA_64x256x8_F32TF32TF32_SS_TNILNSP_7ScaleInE1ELSR_1EEEEEENS4_6LayoutINS5_IJSC_SD_SD_EEENS5_IJSD_NSA_ILi0EEESW_EEEEENS5_IJNS4_10UnderscoreESZ_SZ_EEEEENS4_23SM90_TMA_LOAD_MULTICASTENS4_14ComposedLayoutINS4_7SwizzleILi3ELi4ELi3EEENS4_18smem_ptr_flag_bitsILi32EEENSU_INS5_IJNSA_ILi8EEESJ_EEENS5_IJSJ_SD_EEEEEEEvNS4_8identityES12_S1C_vS1D_EENS_8epilogue10collective6detail29Sm90TmaWarpSpecializedAdapterINS1G_15DefaultEpilogueIfSL_SL_NS1F_6thread17LinearCombinationIfLi1EffLNS1K_9ScaleType4KindE0ELNS_15FloatRoundStyleE2EfEENS1_15EpilogueDefaultEEEEEvvEEEEvNT_6ParamsE,"aw",@nobits
	.sectionflags	@""
	.align	16
	.zero		1024


//--------------------- .nv.shared.reserved.0     --------------------------
	.section	.nv.shared.reserved.0,"aw",@nobits
	.weak		__nv_reservedSMEM_offset_0_alias
	.size		__nv_reservedSMEM_offset_0_alias, 0, 0
	.other		__nv_reservedSMEM_offset_0_alias,@"STO_CUDA_RESERVED_SHARED STV_DEFAULT"
__nv_reservedSMEM_offset_0_alias:
	.zero		0


//--------------------- .nv.global                --------------------------
	.section	.nv.global,"aw",@nobits
.nv.global:
	.type		_ZN40_INTERNAL_e7bea101_4_k_cu_312ca2e8_254924cute1_E,@object
	.size		_ZN40_INTERNAL_e7bea101_4_k_cu_312ca2e8_254924cute1_E,(_ZN40_INTERNAL_e7bea101_4_k_cu_312ca2e8_254924cuda3std3__45__cpo6cbeginE - _ZN40_INTERNAL_e7bea101_4_k_cu_312ca2e8_254924cute1_E)
_ZN40_INTERNAL_e7bea101_4_k_cu_312ca2e8_254924cute1_E:
	.zero		1
	.type		_ZN40_INTERNAL_e7bea101_4_k_cu_312ca2e8_254924cuda3std3__45__cpo6cbeginE,@object
	.size		_ZN40_INTERNAL_e7bea101_4_k_cu_312ca2e8_254924cuda3std3__45__cpo6cbeginE,(_ZN40_INTERNAL_e7bea101_4_k_cu_312ca2e8_254924cuda3std3__48in_placeE - _ZN40_INTERNAL_e7bea101_4_k_cu_312ca2e8_254924cuda3std3__45__cpo6cbeginE)
_ZN40_INTERNAL_e7bea101_4_k_cu_312ca2e8_254924cuda3std3__45__cpo6cbeginE:
	.zero		1
	.type		_ZN40_INTERNAL_e7bea101_4_k_cu_312ca2e8_254924cuda3std3__48in_placeE,@object
	.size		_ZN40_INTERNAL_e7bea101_4_k_cu_312ca2e8_254924cuda3std3__48in_placeE,(_ZN40_INTERNAL_e7bea101_4_k_cu_312ca2e8_254924cuda3std6ranges3__45__cpo9iter_moveE - _ZN40_INTERNAL_e7bea101_4_k_cu_312ca2e8_254924cuda3std3__48in_placeE)
_ZN40_INTERNAL_e7bea101_4_k_cu_312ca2e8_254924cuda3std3__48in_placeE:
	.zero		1
	.type		_ZN40_INTERNAL_e7bea101_4_k_cu_312ca2e8_254924cuda3std6ranges3__45__cpo9iter_moveE,@object
	.size		_ZN40_INTERNAL_e7bea101_4_k_cu_312ca2e8_254924cuda3std6ranges3__45__cpo9iter_moveE,(_ZN40_INTERNAL_e7bea101_4_k_cu_312ca2e8_254924cuda3std3__45__cpo5beginE - _ZN40_INTERNAL_e7bea101_4_k_cu_312ca2e8_254924cuda3std6ranges3__45__cpo9iter_moveE)
_ZN40_INTERNAL_e7bea101_4_k_cu_312ca2e8_254924cuda3std6ranges3__45__cpo9iter_moveE:
	.zero		1
	.type		_ZN40_INTERNAL_e7bea101_4_k_cu_312ca2e8_254924cuda3std3__45__cpo5beginE,@object
	.size		_ZN40_INTERNAL_e7bea101_4_k_cu_312ca2e8_254924cuda3std3__45__cpo5beginE,(_ZN40_INTERNAL_e7bea101_4_k_cu_312ca2e8_254924cuda3std3__442_GLOBAL__N__e7bea101_4_k_cu_312ca2e8_254926ignoreE - _ZN40_INTERNAL_e7bea101_4_k_cu_312ca2e8_254924cuda3std3__45__cpo5beginE)
_ZN40_INTERNAL_e7bea101_4_k_cu_312ca2e8_254924cuda3std3__45__cpo5beginE:
	.zero		1
	.type		_ZN40_INTERNAL_e7bea101_4_k_cu_312ca2e8_254924cuda3std3__442_GLOBAL__N__e7bea101_4_k_cu_312ca2e8_254926ignoreE,@object
	.size		_ZN40_INTERNAL_e7bea101_4_k_cu_312ca2e8_254924cuda3std3__442_GLOBAL__N__e7bea101_4_k_cu_312ca2e8_254926ignoreE,(_ZN40_INTERNAL_e7bea101_4_k_cu_312ca2e8_254924cute7productE - _ZN40_INTERNAL_e7bea101_4_k_cu_312ca2e8_254924cuda3std3__442_GLOBAL__N__e7bea101_4_k_cu_312ca2e8_254926ignoreE)
_ZN40_INTERNAL_e7bea101_4_k_cu_312ca2e8_254924cuda3std3__442_GLOBAL__N__e7bea101_4_k_cu_312ca2e8_254926ignoreE:
	.zero		1
	.type		_ZN40_INTERNAL_e7bea101_4_k_cu_312ca2e8_254924cute7productE,@object
	.size		_ZN40_INTERNAL_e7bea101_4_k_cu_312ca2e8_254924cute7productE,(_ZN40_INTERNAL_e7bea101_4_k_cu_312ca2e8_254924cuda3std3__45__cpo3endE - _ZN40_INTERNAL_e7bea101_4_k_cu_312ca2e8_254924cute7productE)
_ZN40_INTERNAL_e7bea101_4_k_cu_312ca2e8_254924cute7productE:
	.zero		1
	.type		_ZN40_INTERNAL_e7bea101_4_k_cu_312ca2e8_254924cuda3std3__45__cpo3endE,@object
	.size		_ZN40_INTERNAL_e7bea101_4_k_cu_312ca2e8_254924cuda3std3__45__cpo3endE,(_ZN40_INTERNAL_e7bea101_4_k_cu_312ca2e8_254924cuda3std3__419piecewise_constructE - _ZN40_INTERNAL_e7bea101_4_k_cu_312ca2e8_254924cuda3std3__45__cpo3endE)
_ZN40_INTERNAL_e7bea101_4_k_cu_312ca2e8_254924cuda3std3__45__cpo3endE:
	.zero		1
	.type		_ZN40_INTERNAL_e7bea101_4_k_cu_312ca2e8_254924cuda3std3__419piecewise_constructE,@object
	.size		_ZN40_INTERNAL_e7bea101_4_k_cu_312ca2e8_254924cuda3std3__419piecewise_constructE,(_ZN40_INTERNAL_e7bea101_4_k_cu_312ca2e8_254924cuda3std3__45__cpo4cendE - _ZN40_INTERNAL_e7bea101_4_k_cu_312ca2e8_254924cuda3std3__419piecewise_constructE)
_ZN40_INTERNAL_e7bea101_4_k_cu_312ca2e8_254924cuda3std3__419piecewise_constructE:
	.zero		1
	.type		_ZN40_INTERNAL_e7bea101_4_k_cu_312ca2e8_254924cuda3std3__45__cpo4cendE,@object
	.size		_ZN40_INTERNAL_e7bea101_4_k_cu_312ca2e8_254924cuda3std3__45__cpo4cendE,(_ZN40_INTERNAL_e7bea101_4_k_cu_312ca2e8_254924cuda3std6ranges3__45__cpo4swapE - _ZN40_INTERNAL_e7bea101_4_k_cu_312ca2e8_254924cuda3std3__45__cpo4cendE)
_ZN40_INTERNAL_e7bea101_4_k_cu_312ca2e8_254924cuda3std3__45__cpo4cendE:
	.zero		1
	.type		_ZN40_INTERNAL_e7bea101_4_k_cu_312ca2e8_254924cuda3std6ranges3__45__cpo4swapE,@object
	.size		_ZN40_INTERNAL_e7bea101_4_k_cu_312ca2e8_254924cuda3std6ranges3__45__cpo4swapE,(.L_8 - _ZN40_INTERNAL_e7bea101_4_k_cu_312ca2e8_254924cuda3std6ranges3__45__cpo4swapE)
_ZN40_INTERNAL_e7bea101_4_k_cu_312ca2e8_254924cuda3std6ranges3__45__cpo4swapE:
	.zero		1
.L_8:


//--------------------- .nv.constant0._ZN7cutlass13device_kernelINS_4gemm6kernel13GemmUniversalIN4cute5tupleIJiiiiEEENS1_10collective13CollectiveMmaINS1_34MainloopSm90TmaGmmaWarpSpecializedILi4ENS5_IJNS4_1CILi4EEENSA_ILi2EEENSA_ILi1EEEEEENS1_35KernelTmaWarpSpecializedCooperativeEEENS5_IJNSA_ILi128EEENSA_ILi256EEENSA_ILi32EEEEEEfNS5_IJlSD_lEEEfSL_NS4_8TiledMMAINS4_8MMA_AtomIJNS4_4SM904GMMA30MMA_64x256x8_F32TF32TF32_SS_TNILNSP_7ScaleInE1ELSR_1EEEEEENS4_6LayoutINS5_IJSC_SD_SD_EEENS5_IJSD_NSA_ILi0EEESW_EEEEENS5_IJNS4_10UnderscoreESZ_SZ_EEEEENS4_23SM90_TMA_LOAD_MULTICASTENS4_14ComposedLayoutINS4_7SwizzleILi3ELi4ELi3EEENS4_18smem_ptr_flag_bitsILi32EEENSU_INS5_IJNSA_ILi8EEESJ_EEENS5_IJSJ_SD_EEEEEEEvNS4_8identityES12_S1C_vS1D_EENS_8epilogue10collective6detail29Sm90TmaWarpSpecializedAdapterINS1G_15DefaultEpilogueIfSL_SL_NS1F_6thread17LinearCombinationIfLi1EffLNS1K_9ScaleType4KindE0ELNS_15FloatRoundStyleE2EfEENS1_15EpilogueDefaultEEEEEvvEEEEvNT_6ParamsE --------------------------
	.section	.nv.constant0._ZN7cutlass13device_kernelINS_4gemm6kernel13GemmUniversalIN4cute5tupleIJiiiiEEENS1_10collective13CollectiveMmaINS1_34MainloopSm90TmaGmmaWarpSpecializedILi4ENS5_IJNS4_1CILi4EEENSA_ILi2EEENSA_ILi1EEEEEENS1_35KernelTmaWarpSpecializedCooperativeEEENS5_IJNSA_ILi128EEENSA_ILi256EEENSA_ILi32EEEEEEfNS5_IJlSD_lEEEfSL_NS4_8TiledMMAINS4_8MMA_AtomIJNS4_4SM904GMMA30MMA_64x256x8_F32TF32TF32_SS_TNILNSP_7ScaleInE1ELSR_1EEEEEENS4_6LayoutINS5_IJSC_SD_SD_EEENS5_IJSD_NSA_ILi0EEESW_EEEEENS5_IJNS4_10UnderscoreESZ_SZ_EEEEENS4_23SM90_TMA_LOAD_MULTICASTENS4_14ComposedLayoutINS4_7SwizzleILi3ELi4ELi3EEENS4_18smem_ptr_flag_bitsILi32EEENSU_INS5_IJNSA_ILi8EEESJ_EEENS5_IJSJ_SD_EEEEEEEvNS4_8identityES12_S1C_vS1D_EENS_8epilogue10collective6detail29Sm90TmaWarpSpecializedAdapterINS1G_15DefaultEpilogueIfSL_SL_NS1F_6thread17LinearCombinationIfLi1EffLNS1K_9ScaleType4KindE0ELNS_15FloatRoundStyleE2EfEENS1_15EpilogueDefaultEEEEEvvEEEEvNT_6ParamsE,"a",@progbits
	.sectionflags	@""
	.align	4
.nv.constant0._ZN7cutlass13device_kernelINS_4gemm6kernel13GemmUniversalIN4cute5tupleIJiiiiEEENS1_10collective13CollectiveMmaINS1_34MainloopSm90TmaGmmaWarpSpecializedILi4ENS5_IJNS4_1CILi4EEENSA_ILi2EEENSA_ILi1EEEEEENS1_35KernelTmaWarpSpecializedCooperativeEEENS5_IJNSA_ILi128EEENSA_ILi256EEENSA_ILi32EEEEEEfNS5_IJlSD_lEEEfSL_NS4_8TiledMMAINS4_8MMA_AtomIJNS4_4SM904GMMA30MMA_64x256x8_F32TF32TF32_SS_TNILNSP_7ScaleInE1ELSR_1EEEEEENS4_6LayoutINS5_IJSC_SD_SD_EEENS5_IJSD_NSA_ILi0EEESW_EEEEENS5_IJNS4_10UnderscoreESZ_SZ_EEEEENS4_23SM90_TMA_LOAD_MULTICASTENS4_14ComposedLayoutINS4_7SwizzleILi3ELi4ELi3EEENS4_18smem_ptr_flag_bitsILi32EEENSU_INS5_IJNSA_ILi8EEESJ_EEENS5_IJSJ_SD_EEEEEEEvNS4_8identityES12_S1C_vS1D_EENS_8epilogue10collective6detail29Sm90TmaWarpSpecializedAdapterINS1G_15DefaultEpilogueIfSL_SL_NS1F_6thread17LinearCombinationIfLi1EffLNS1K_9ScaleType4KindE0ELNS_15FloatRoundStyleE2EfEENS1_15EpilogueDefaultEEEEEvvEEEEvNT_6ParamsE:
	.zero		1664


//--------------------- SYMBOLS --------------------------

	.type		.nv.reservedSmem.offset0,@object
	.size		.nv.reservedSmem.offset0,0x4
	.type		__assertfail,@function
